//
// Generated by NVIDIA NVVM Compiler
//
// Compiler Build ID: CL-36424714
// Cuda compilation tools, release 13.0, V13.0.88
// Based on NVVM 20.0.0
//

.version 9.0
.target sm_100
.address_size 64

	// .globl	_Z16waveNumberMatrixPdS_S_ii
.func  (.param .align 16 .b8 func_retval0[16]) __internal_trig_reduction_slowpathd
(
	.param .b64 __internal_trig_reduction_slowpathd_param_0
)
;
.func  (.param .b64 func_retval0) __internal_accurate_pow
(
	.param .b64 __internal_accurate_pow_param_0
)
;
.global .align 8 .b8 __cudart_i2opi_d[144] = {8, 93, 141, 31, 177, 95, 251, 107, 234, 146, 82, 138, 247, 57, 7, 61, 123, 241, 229, 235, 199, 186, 39, 117, 45, 234, 95, 158, 102, 63, 70, 79, 183, 9, 203, 39, 207, 126, 54, 109, 31, 109, 10, 90, 139, 17, 47, 239, 15, 152, 5, 222, 255, 151, 248, 31, 59, 40, 249, 189, 139, 95, 132, 156, 244, 57, 83, 131, 57, 214, 145, 57, 65, 126, 95, 180, 38, 112, 156, 233, 132, 68, 187, 46, 245, 53, 130, 232, 62, 167, 41, 177, 28, 235, 29, 254, 28, 146, 209, 9, 234, 46, 73, 6, 224, 210, 77, 66, 58, 110, 36, 183, 97, 197, 187, 222, 171, 99, 81, 254, 65, 144, 67, 60, 153, 149, 98, 219, 192, 221, 52, 245, 209, 87, 39, 252, 41, 21, 68, 78, 110, 131, 249, 162};
.global .align 16 .b8 __cudart_sin_cos_coeffs[128] = {70, 210, 176, 44, 241, 229, 90, 190, 146, 227, 172, 105, 227, 29, 199, 62, 161, 98, 219, 25, 160, 1, 42, 191, 24, 8, 17, 17, 17, 17, 129, 63, 84, 85, 85, 85, 85, 85, 197, 191, 0, 0, 0, 0, 0, 0, 0, 0, 0, 0, 0, 0, 0, 0, 0, 0, 100, 129, 253, 32, 131, 255, 168, 189, 40, 133, 239, 193, 167, 238, 33, 62, 217, 230, 6, 142, 79, 126, 146, 190, 233, 188, 221, 25, 160, 1, 250, 62, 71, 93, 193, 22, 108, 193, 86, 191, 81, 85, 85, 85, 85, 85, 165, 63, 0, 0, 0, 0, 0, 0, 224, 191, 0, 0, 0, 0, 0, 0, 240, 63};

.visible .entry _Z16waveNumberMatrixPdS_S_ii(
	.param .u64 .ptr .align 1 _Z16waveNumberMatrixPdS_S_ii_param_0,
	.param .u64 .ptr .align 1 _Z16waveNumberMatrixPdS_S_ii_param_1,
	.param .u64 .ptr .align 1 _Z16waveNumberMatrixPdS_S_ii_param_2,
	.param .u32 _Z16waveNumberMatrixPdS_S_ii_param_3,
	.param .u32 _Z16waveNumberMatrixPdS_S_ii_param_4
)
{
	.reg .pred 	%p<20>;
	.reg .b32 	%r<52>;
	.reg .b64 	%rd<41>;
	.reg .b64 	%fd<144>;

	ld.param.u64 	%rd4, [_Z16waveNumberMatrixPdS_S_ii_param_1];
	ld.param.u64 	%rd5, [_Z16waveNumberMatrixPdS_S_ii_param_2];
	ld.param.u32 	%r19, [_Z16waveNumberMatrixPdS_S_ii_param_3];
	ld.param.u32 	%r20, [_Z16waveNumberMatrixPdS_S_ii_param_4];
	mov.u32 	%r1, %tid.x;
	mov.u32 	%r2, %ctaid.x;
	setp.gt.s32 	%p1, %r1, %r19;
	setp.gt.s32 	%p2, %r2, %r20;
	or.pred  	%p3, %p1, %p2;
	@%p3 bra 	$L__BB0_20;
	cvta.to.global.u64 	%rd6, %rd4;
	cvta.to.global.u64 	%rd7, %rd5;
	shl.b32 	%r21, %r1, 1;
	mul.wide.u32 	%rd8, %r21, 8;
	add.s64 	%rd9, %rd6, %rd8;
	ld.global.f64 	%fd25, [%rd9];
	ld.global.f64 	%fd26, [%rd9+8];
	mov.f64 	%fd27, 0d3FF921FB54442D18;
	sub.f64 	%fd1, %fd27, %fd25;
	sub.f64 	%fd2, %fd27, %fd26;
	mul.lo.s32 	%r22, %r2, %r19;
	mul.lo.s32 	%r23, %r22, 3;
	cvt.u64.u32 	%rd1, %r23;
	mul.wide.u32 	%rd10, %r2, 8;
	add.s64 	%rd11, %rd7, %rd10;
	ld.global.f64 	%fd28, [%rd11];
	mul.f64 	%fd29, %fd28, 0dC01921FB54442D18;
	div.rn.f64 	%fd3, %fd29, 0d41B1DE784A000000;
	abs.f64 	%fd4, %fd1;
	setp.neu.f64 	%p4, %fd4, 0d7FF0000000000000;
	@%p4 bra 	$L__BB0_3;
	mov.f64 	%fd35, 0d0000000000000000;
	mul.rn.f64 	%fd138, %fd1, %fd35;
	mov.b32 	%r46, 0;
	bra.uni 	$L__BB0_5;
$L__BB0_3:
	mul.f64 	%fd30, %fd1, 0d3FE45F306DC9C883;
	cvt.rni.s32.f64 	%r46, %fd30;
	cvt.rn.f64.s32 	%fd31, %r46;
	fma.rn.f64 	%fd32, %fd31, 0dBFF921FB54442D18, %fd1;
	fma.rn.f64 	%fd33, %fd31, 0dBC91A62633145C00, %fd32;
	fma.rn.f64 	%fd138, %fd31, 0dB97B839A252049C0, %fd33;
	setp.ltu.f64 	%p5, %fd4, 0d41E0000000000000;
	@%p5 bra 	$L__BB0_5;
	{ // callseq 0, 0
	.param .b64 param0;
	st.param.f64 	[param0], %fd1;
	.param .align 16 .b8 retval0[16];
	call.uni (retval0), 
	__internal_trig_reduction_slowpathd, 
	(
	param0
	);
	ld.param.f64 	%fd138, [retval0];
	ld.param.b32 	%r46, [retval0+8];
	} // callseq 0
$L__BB0_5:
	shl.b32 	%r26, %r46, 6;
	cvt.u64.u32 	%rd12, %r26;
	and.b64  	%rd13, %rd12, 64;
	mov.u64 	%rd14, __cudart_sin_cos_coeffs;
	add.s64 	%rd15, %rd14, %rd13;
	mul.rn.f64 	%fd36, %fd138, %fd138;
	and.b32  	%r27, %r46, 1;
	setp.eq.b32 	%p6, %r27, 1;
	selp.f64 	%fd37, 0dBDA8FF8320FD8164, 0d3DE5DB65F9785EBA, %p6;
	ld.global.nc.v2.f64 	{%fd38, %fd39}, [%rd15];
	fma.rn.f64 	%fd40, %fd37, %fd36, %fd38;
	fma.rn.f64 	%fd41, %fd40, %fd36, %fd39;
	ld.global.nc.v2.f64 	{%fd42, %fd43}, [%rd15+16];
	fma.rn.f64 	%fd44, %fd41, %fd36, %fd42;
	fma.rn.f64 	%fd45, %fd44, %fd36, %fd43;
	ld.global.nc.v2.f64 	{%fd46, %fd47}, [%rd15+32];
	fma.rn.f64 	%fd48, %fd45, %fd36, %fd46;
	fma.rn.f64 	%fd49, %fd48, %fd36, %fd47;
	fma.rn.f64 	%fd50, %fd49, %fd138, %fd138;
	fma.rn.f64 	%fd51, %fd49, %fd36, 0d3FF0000000000000;
	selp.f64 	%fd52, %fd51, %fd50, %p6;
	and.b32  	%r28, %r46, 2;
	setp.eq.s32 	%p7, %r28, 0;
	mov.f64 	%fd53, 0d0000000000000000;
	sub.f64 	%fd54, %fd53, %fd52;
	selp.f64 	%fd9, %fd52, %fd54, %p7;
	abs.f64 	%fd10, %fd2;
	setp.neu.f64 	%p8, %fd10, 0d7FF0000000000000;
	@%p8 bra 	$L__BB0_7;
	mov.f64 	%fd60, 0d0000000000000000;
	mul.rn.f64 	%fd140, %fd2, %fd60;
	mov.b32 	%r48, 1;
	bra.uni 	$L__BB0_10;
$L__BB0_7:
	mul.f64 	%fd55, %fd2, 0d3FE45F306DC9C883;
	cvt.rni.s32.f64 	%r47, %fd55;
	cvt.rn.f64.s32 	%fd56, %r47;
	fma.rn.f64 	%fd57, %fd56, 0dBFF921FB54442D18, %fd2;
	fma.rn.f64 	%fd58, %fd56, 0dBC91A62633145C00, %fd57;
	fma.rn.f64 	%fd140, %fd56, 0dB97B839A252049C0, %fd58;
	setp.ltu.f64 	%p9, %fd10, 0d41E0000000000000;
	@%p9 bra 	$L__BB0_9;
	{ // callseq 1, 0
	.param .b64 param0;
	st.param.f64 	[param0], %fd2;
	.param .align 16 .b8 retval0[16];
	call.uni (retval0), 
	__internal_trig_reduction_slowpathd, 
	(
	param0
	);
	ld.param.f64 	%fd140, [retval0];
	ld.param.b32 	%r47, [retval0+8];
	} // callseq 1
$L__BB0_9:
	add.s32 	%r48, %r47, 1;
$L__BB0_10:
	ld.param.u64 	%rd39, [_Z16waveNumberMatrixPdS_S_ii_param_0];
	setp.neu.f64 	%p10, %fd10, 0d7FF0000000000000;
	shl.b32 	%r31, %r48, 6;
	cvt.u64.u32 	%rd16, %r31;
	and.b64  	%rd17, %rd16, 64;
	mov.u64 	%rd18, __cudart_sin_cos_coeffs;
	add.s64 	%rd19, %rd18, %rd17;
	mul.rn.f64 	%fd61, %fd140, %fd140;
	and.b32  	%r32, %r48, 1;
	setp.eq.b32 	%p11, %r32, 1;
	selp.f64 	%fd62, 0dBDA8FF8320FD8164, 0d3DE5DB65F9785EBA, %p11;
	ld.global.nc.v2.f64 	{%fd63, %fd64}, [%rd19];
	fma.rn.f64 	%fd65, %fd62, %fd61, %fd63;
	fma.rn.f64 	%fd66, %fd65, %fd61, %fd64;
	ld.global.nc.v2.f64 	{%fd67, %fd68}, [%rd19+16];
	fma.rn.f64 	%fd69, %fd66, %fd61, %fd67;
	fma.rn.f64 	%fd70, %fd69, %fd61, %fd68;
	ld.global.nc.v2.f64 	{%fd71, %fd72}, [%rd19+32];
	fma.rn.f64 	%fd73, %fd70, %fd61, %fd71;
	fma.rn.f64 	%fd74, %fd73, %fd61, %fd72;
	fma.rn.f64 	%fd75, %fd74, %fd140, %fd140;
	fma.rn.f64 	%fd76, %fd74, %fd61, 0d3FF0000000000000;
	selp.f64 	%fd77, %fd76, %fd75, %p11;
	and.b32  	%r33, %r48, 2;
	setp.eq.s32 	%p12, %r33, 0;
	mov.f64 	%fd78, 0d0000000000000000;
	sub.f64 	%fd79, %fd78, %fd77;
	selp.f64 	%fd80, %fd77, %fd79, %p12;
	mul.f64 	%fd81, %fd9, %fd80;
	mul.f64 	%fd82, %fd3, %fd81;
	cvt.u64.u32 	%rd20, %r1;
	add.s64 	%rd21, %rd1, %rd20;
	cvta.to.global.u64 	%rd22, %rd39;
	shl.b64 	%rd23, %rd21, 3;
	add.s64 	%rd2, %rd22, %rd23;
	st.global.f64 	[%rd2], %fd82;
	@%p10 bra 	$L__BB0_12;
	mov.f64 	%fd88, 0d0000000000000000;
	mul.rn.f64 	%fd141, %fd2, %fd88;
	mov.b32 	%r49, 0;
	bra.uni 	$L__BB0_14;
$L__BB0_12:
	mul.f64 	%fd83, %fd2, 0d3FE45F306DC9C883;
	cvt.rni.s32.f64 	%r49, %fd83;
	cvt.rn.f64.s32 	%fd84, %r49;
	fma.rn.f64 	%fd85, %fd84, 0dBFF921FB54442D18, %fd2;
	fma.rn.f64 	%fd86, %fd84, 0dBC91A62633145C00, %fd85;
	fma.rn.f64 	%fd141, %fd84, 0dB97B839A252049C0, %fd86;
	setp.ltu.f64 	%p13, %fd10, 0d41E0000000000000;
	@%p13 bra 	$L__BB0_14;
	{ // callseq 2, 0
	.param .b64 param0;
	st.param.f64 	[param0], %fd2;
	.param .align 16 .b8 retval0[16];
	call.uni (retval0), 
	__internal_trig_reduction_slowpathd, 
	(
	param0
	);
	ld.param.f64 	%fd141, [retval0];
	ld.param.b32 	%r49, [retval0+8];
	} // callseq 2
$L__BB0_14:
	setp.neu.f64 	%p14, %fd4, 0d7FF0000000000000;
	shl.b32 	%r36, %r49, 6;
	cvt.u64.u32 	%rd24, %r36;
	and.b64  	%rd25, %rd24, 64;
	add.s64 	%rd27, %rd18, %rd25;
	mul.rn.f64 	%fd89, %fd141, %fd141;
	and.b32  	%r37, %r49, 1;
	setp.eq.b32 	%p15, %r37, 1;
	selp.f64 	%fd90, 0dBDA8FF8320FD8164, 0d3DE5DB65F9785EBA, %p15;
	ld.global.nc.v2.f64 	{%fd91, %fd92}, [%rd27];
	fma.rn.f64 	%fd93, %fd90, %fd89, %fd91;
	fma.rn.f64 	%fd94, %fd93, %fd89, %fd92;
	ld.global.nc.v2.f64 	{%fd95, %fd96}, [%rd27+16];
	fma.rn.f64 	%fd97, %fd94, %fd89, %fd95;
	fma.rn.f64 	%fd98, %fd97, %fd89, %fd96;
	ld.global.nc.v2.f64 	{%fd99, %fd100}, [%rd27+32];
	fma.rn.f64 	%fd101, %fd98, %fd89, %fd99;
	fma.rn.f64 	%fd102, %fd101, %fd89, %fd100;
	fma.rn.f64 	%fd103, %fd102, %fd141, %fd141;
	fma.rn.f64 	%fd104, %fd102, %fd89, 0d3FF0000000000000;
	selp.f64 	%fd105, %fd104, %fd103, %p15;
	and.b32  	%r38, %r49, 2;
	setp.eq.s32 	%p16, %r38, 0;
	mov.f64 	%fd106, 0d0000000000000000;
	sub.f64 	%fd107, %fd106, %fd105;
	selp.f64 	%fd108, %fd105, %fd107, %p16;
	mul.f64 	%fd109, %fd9, %fd108;
	mul.f64 	%fd110, %fd3, %fd109;
	mul.wide.u32 	%rd28, %r19, 8;
	add.s64 	%rd29, %rd2, %rd28;
	st.global.f64 	[%rd29], %fd110;
	@%p14 bra 	$L__BB0_16;
	mov.f64 	%fd116, 0d0000000000000000;
	mul.rn.f64 	%fd143, %fd1, %fd116;
	mov.b32 	%r51, 1;
	bra.uni 	$L__BB0_19;
$L__BB0_16:
	mul.f64 	%fd111, %fd1, 0d3FE45F306DC9C883;
	cvt.rni.s32.f64 	%r50, %fd111;
	cvt.rn.f64.s32 	%fd112, %r50;
	fma.rn.f64 	%fd113, %fd112, 0dBFF921FB54442D18, %fd1;
	fma.rn.f64 	%fd114, %fd112, 0dBC91A62633145C00, %fd113;
	fma.rn.f64 	%fd143, %fd112, 0dB97B839A252049C0, %fd114;
	setp.ltu.f64 	%p17, %fd4, 0d41E0000000000000;
	@%p17 bra 	$L__BB0_18;
	{ // callseq 3, 0
	.param .b64 param0;
	st.param.f64 	[param0], %fd1;
	.param .align 16 .b8 retval0[16];
	call.uni (retval0), 
	__internal_trig_reduction_slowpathd, 
	(
	param0
	);
	ld.param.f64 	%fd143, [retval0];
	ld.param.b32 	%r50, [retval0+8];
	} // callseq 3
$L__BB0_18:
	add.s32 	%r51, %r50, 1;
$L__BB0_19:
	ld.param.u64 	%rd40, [_Z16waveNumberMatrixPdS_S_ii_param_0];
	shl.b32 	%r41, %r51, 6;
	cvt.u64.u32 	%rd30, %r41;
	and.b64  	%rd31, %rd30, 64;
	add.s64 	%rd33, %rd18, %rd31;
	mul.rn.f64 	%fd117, %fd143, %fd143;
	and.b32  	%r42, %r51, 1;
	setp.eq.b32 	%p18, %r42, 1;
	selp.f64 	%fd118, 0dBDA8FF8320FD8164, 0d3DE5DB65F9785EBA, %p18;
	ld.global.nc.v2.f64 	{%fd119, %fd120}, [%rd33];
	fma.rn.f64 	%fd121, %fd118, %fd117, %fd119;
	fma.rn.f64 	%fd122, %fd121, %fd117, %fd120;
	ld.global.nc.v2.f64 	{%fd123, %fd124}, [%rd33+16];
	fma.rn.f64 	%fd125, %fd122, %fd117, %fd123;
	fma.rn.f64 	%fd126, %fd125, %fd117, %fd124;
	ld.global.nc.v2.f64 	{%fd127, %fd128}, [%rd33+32];
	fma.rn.f64 	%fd129, %fd126, %fd117, %fd127;
	fma.rn.f64 	%fd130, %fd129, %fd117, %fd128;
	fma.rn.f64 	%fd131, %fd130, %fd143, %fd143;
	fma.rn.f64 	%fd132, %fd130, %fd117, 0d3FF0000000000000;
	selp.f64 	%fd133, %fd132, %fd131, %p18;
	and.b32  	%r43, %r51, 2;
	setp.eq.s32 	%p19, %r43, 0;
	mov.f64 	%fd134, 0d0000000000000000;
	sub.f64 	%fd135, %fd134, %fd133;
	selp.f64 	%fd136, %fd133, %fd135, %p19;
	mul.f64 	%fd137, %fd3, %fd136;
	shl.b32 	%r44, %r19, 1;
	add.s32 	%r45, %r44, %r1;
	cvt.u64.u32 	%rd34, %r45;
	add.s64 	%rd35, %rd34, %rd1;
	cvta.to.global.u64 	%rd36, %rd40;
	shl.b64 	%rd37, %rd35, 3;
	add.s64 	%rd38, %rd36, %rd37;
	st.global.f64 	[%rd38], %fd137;
$L__BB0_20:
	ret;

}
	// .globl	_Z14convertTo8BitsPaPdif
.visible .entry _Z14convertTo8BitsPaPdif(
	.param .u64 .ptr .align 1 _Z14convertTo8BitsPaPdif_param_0,
	.param .u64 .ptr .align 1 _Z14convertTo8BitsPaPdif_param_1,
	.param .u32 _Z14convertTo8BitsPaPdif_param_2,
	.param .f32 _Z14convertTo8BitsPaPdif_param_3
)
{
	.reg .b16 	%rs<2>;
	.reg .b32 	%r<28>;
	.reg .b32 	%f<2>;
	.reg .b64 	%rd<27>;
	.reg .b64 	%fd<22>;

	ld.param.u64 	%rd1, [_Z14convertTo8BitsPaPdif_param_0];
	ld.param.u64 	%rd2, [_Z14convertTo8BitsPaPdif_param_1];
	ld.param.f32 	%f1, [_Z14convertTo8BitsPaPdif_param_3];
	cvta.to.global.u64 	%rd3, %rd1;
	cvta.to.global.u64 	%rd4, %rd2;
	mov.u32 	%r1, %ntid.x;
	mov.u32 	%r24, %r1;
	mov.u32 	%r2, %ctaid.x;
	mov.u32 	%r26, %r2;
	mov.u32 	%r3, %tid.x;
	mov.u32 	%r25, %r3;
	mov.u32 	%r4, %ctaid.y;
	mov.u32 	%r5, %nctaid.x;
	mul.lo.s32 	%r6, %r4, %r5;
	mov.u32 	%r7, %r24;
	mov.u32 	%r8, %r26;
	mov.u32 	%r9, %r24;
	mul.lo.s32 	%r10, %r8, %r9;
	shl.b32 	%r11, %r10, 1;
	mov.u32 	%r12, %r25;
	mad.lo.s32 	%r13, %r6, %r7, %r12;
	shl.b32 	%r14, %r13, 1;
	add.s32 	%r15, %r14, %r11;
	mov.u32 	%r27, %r15;
	mov.u32 	%r16, %r27;
	mul.wide.u32 	%rd13, %r16, 8;
	add.s64 	%rd14, %rd4, %rd13;
	ld.global.f64 	%fd1, [%rd14];
	mov.f64 	%fd19, %fd1;
	mov.u32 	%r17, %r27;
	add.s32 	%r18, %r17, 1;
	mul.wide.u32 	%rd17, %r18, 8;
	add.s64 	%rd18, %rd4, %rd17;
	ld.global.f64 	%fd2, [%rd18];
	mov.f64 	%fd21, %fd2;
	mov.f64 	%fd3, %fd19;
	mov.f64 	%fd4, %fd19;
	mov.f64 	%fd5, %fd21;
	mov.f64 	%fd6, %fd21;
	mul.f64 	%fd7, %fd5, %fd6;
	fma.rn.f64 	%fd8, %fd3, %fd4, %fd7;
	sqrt.rn.f64 	%fd9, %fd8;
	mov.f64 	%fd20, %fd9;
	cvt.rzi.s32.f32 	%r19, %f1;
	cvt.s8.s32 	%rs1, %r19;
	cvt.rn.f64.s16 	%fd10, %rs1;
	mov.f64 	%fd11, %fd19;
	mov.f64 	%fd12, %fd20;
	div.rn.f64 	%fd13, %fd11, %fd12;
	mul.f64 	%fd14, %fd13, %fd10;
	cvt.rzi.s32.f64 	%r20, %fd14;
	cvt.u64.u32 	%rd23, %r27;
	add.s64 	%rd24, %rd3, %rd23;
	st.global.u8 	[%rd24], %r20;
	mov.f64 	%fd15, %fd21;
	mov.f64 	%fd16, %fd20;
	div.rn.f64 	%fd17, %fd15, %fd16;
	mul.f64 	%fd18, %fd17, %fd10;
	cvt.rzi.s32.f64 	%r21, %fd18;
	mov.u32 	%r22, %r27;
	add.s32 	%r23, %r22, 1;
	cvt.u64.u32 	%rd25, %r23;
	add.s64 	%rd26, %rd3, %rd25;
	st.global.u8 	[%rd26], %r21;
	ret;

}
	// .globl	_Z12weightMatrixPdS_S_iii
.visible .entry _Z12weightMatrixPdS_S_iii(
	.param .u64 .ptr .align 1 _Z12weightMatrixPdS_S_iii_param_0,
	.param .u64 .ptr .align 1 _Z12weightMatrixPdS_S_iii_param_1,
	.param .u64 .ptr .align 1 _Z12weightMatrixPdS_S_iii_param_2,
	.param .u32 _Z12weightMatrixPdS_S_iii_param_3,
	.param .u32 _Z12weightMatrixPdS_S_iii_param_4,
	.param .u32 _Z12weightMatrixPdS_S_iii_param_5
)
{
	.reg .pred 	%p<14>;
	.reg .b32 	%r<154>;
	.reg .b64 	%rd<110>;
	.reg .b64 	%fd<105>;

	ld.param.u64 	%rd9, [_Z12weightMatrixPdS_S_iii_param_0];
	ld.param.u64 	%rd10, [_Z12weightMatrixPdS_S_iii_param_1];
	ld.param.u64 	%rd11, [_Z12weightMatrixPdS_S_iii_param_2];
	ld.param.u32 	%r25, [_Z12weightMatrixPdS_S_iii_param_3];
	ld.param.u32 	%r26, [_Z12weightMatrixPdS_S_iii_param_4];
	cvta.to.global.u64 	%rd1, %rd11;
	cvta.to.global.u64 	%rd2, %rd10;
	mov.u32 	%r27, %ctaid.x;
	mov.u32 	%r149, %r27;
	mov.u32 	%r28, %tid.x;
	mov.u32 	%r152, %r28;
	mov.u32 	%r1, %ctaid.y;
	mul.lo.s32 	%r29, %r25, %r1;
	mul.lo.s32 	%r30, %r29, %r26;
	mov.u32 	%r150, %r30;
	mov.u32 	%r31, %r149;
	mul.lo.s32 	%r32, %r31, %r25;
	mov.u32 	%r153, %r32;
	setp.lt.s32 	%p1, %r25, 1;
	mov.f64 	%fd101, 0d0000000000000000;
	@%p1 bra 	$L__BB2_12;
	and.b32  	%r2, %r25, 7;
	setp.lt.u32 	%p2, %r25, 8;
	mov.f64 	%fd101, 0d0000000000000000;
	mov.b32 	%r146, 0;
	@%p2 bra 	$L__BB2_4;
	and.b32  	%r146, %r25, 2147483640;
	neg.s32 	%r144, %r146;
	shl.b32 	%r5, %r26, 3;
	shl.b32 	%r6, %r26, 1;
	mul.lo.s32 	%r7, %r26, 3;
	shl.b32 	%r8, %r26, 2;
	mul.lo.s32 	%r9, %r26, 5;
	mul.lo.s32 	%r10, %r26, 6;
	mul.lo.s32 	%r11, %r26, 7;
	mov.f64 	%fd101, 0d0000000000000000;
	mov.b64 	%rd109, 0;
	mov.b32 	%r143, 0;
	add.s64 	%rd18, %rd2, 56;
$L__BB2_3:
	.pragma "nounroll";
	cvt.u32.u64 	%r35, %rd109;
	mov.u32 	%r36, %r153;
	add.s32 	%r37, %r36, %r35;
	mul.wide.s32 	%rd17, %r37, 8;
	add.s64 	%rd19, %rd18, %rd17;
	ld.global.f64 	%fd29, [%rd19+-56];
	mov.u32 	%r38, %r150;
	mov.u32 	%r39, %r152;
	add.s32 	%r40, %r38, %r39;
	add.s32 	%r41, %r143, %r40;
	mul.wide.s32 	%rd20, %r41, 8;
	add.s64 	%rd21, %rd1, %rd20;
	ld.global.f64 	%fd30, [%rd21];
	fma.rn.f64 	%fd31, %fd29, %fd30, %fd101;
	cvt.s64.s32 	%rd22, %r153;
	add.s64 	%rd23, %rd109, %rd22;
	shl.b64 	%rd24, %rd23, 3;
	add.s64 	%rd25, %rd18, %rd24;
	ld.global.f64 	%fd32, [%rd25+-48];
	mov.u32 	%r42, %r150;
	mov.u32 	%r43, %r152;
	add.s32 	%r44, %r42, %r43;
	add.s32 	%r45, %r26, %r143;
	add.s32 	%r46, %r45, %r44;
	mul.wide.s32 	%rd26, %r46, 8;
	add.s64 	%rd27, %rd1, %rd26;
	ld.global.f64 	%fd33, [%rd27];
	fma.rn.f64 	%fd34, %fd32, %fd33, %fd31;
	cvt.s64.s32 	%rd28, %r153;
	add.s64 	%rd29, %rd109, %rd28;
	shl.b64 	%rd30, %rd29, 3;
	add.s64 	%rd31, %rd18, %rd30;
	ld.global.f64 	%fd35, [%rd31+-40];
	mov.u32 	%r47, %r150;
	mov.u32 	%r48, %r152;
	add.s32 	%r49, %r47, %r48;
	add.s32 	%r50, %r6, %r143;
	add.s32 	%r51, %r50, %r49;
	mul.wide.s32 	%rd32, %r51, 8;
	add.s64 	%rd33, %rd1, %rd32;
	ld.global.f64 	%fd36, [%rd33];
	fma.rn.f64 	%fd37, %fd35, %fd36, %fd34;
	cvt.s64.s32 	%rd34, %r153;
	add.s64 	%rd35, %rd109, %rd34;
	shl.b64 	%rd36, %rd35, 3;
	add.s64 	%rd37, %rd18, %rd36;
	ld.global.f64 	%fd38, [%rd37+-32];
	mov.u32 	%r52, %r150;
	mov.u32 	%r53, %r152;
	add.s32 	%r54, %r52, %r53;
	add.s32 	%r55, %r7, %r143;
	add.s32 	%r56, %r55, %r54;
	mul.wide.s32 	%rd38, %r56, 8;
	add.s64 	%rd39, %rd1, %rd38;
	ld.global.f64 	%fd39, [%rd39];
	fma.rn.f64 	%fd40, %fd38, %fd39, %fd37;
	cvt.s64.s32 	%rd40, %r153;
	add.s64 	%rd41, %rd109, %rd40;
	shl.b64 	%rd42, %rd41, 3;
	add.s64 	%rd43, %rd18, %rd42;
	ld.global.f64 	%fd41, [%rd43+-24];
	mov.u32 	%r57, %r150;
	mov.u32 	%r58, %r152;
	add.s32 	%r59, %r57, %r58;
	add.s32 	%r60, %r8, %r143;
	add.s32 	%r61, %r60, %r59;
	mul.wide.s32 	%rd44, %r61, 8;
	add.s64 	%rd45, %rd1, %rd44;
	ld.global.f64 	%fd42, [%rd45];
	fma.rn.f64 	%fd43, %fd41, %fd42, %fd40;
	cvt.s64.s32 	%rd46, %r153;
	add.s64 	%rd47, %rd109, %rd46;
	shl.b64 	%rd48, %rd47, 3;
	add.s64 	%rd49, %rd18, %rd48;
	ld.global.f64 	%fd44, [%rd49+-16];
	mov.u32 	%r62, %r150;
	mov.u32 	%r63, %r152;
	add.s32 	%r64, %r62, %r63;
	add.s32 	%r65, %r9, %r143;
	add.s32 	%r66, %r65, %r64;
	mul.wide.s32 	%rd50, %r66, 8;
	add.s64 	%rd51, %rd1, %rd50;
	ld.global.f64 	%fd45, [%rd51];
	fma.rn.f64 	%fd46, %fd44, %fd45, %fd43;
	cvt.s64.s32 	%rd52, %r153;
	add.s64 	%rd53, %rd109, %rd52;
	shl.b64 	%rd54, %rd53, 3;
	add.s64 	%rd55, %rd18, %rd54;
	ld.global.f64 	%fd47, [%rd55+-8];
	mov.u32 	%r67, %r150;
	mov.u32 	%r68, %r152;
	add.s32 	%r69, %r67, %r68;
	add.s32 	%r70, %r10, %r143;
	add.s32 	%r71, %r70, %r69;
	mul.wide.s32 	%rd56, %r71, 8;
	add.s64 	%rd57, %rd1, %rd56;
	ld.global.f64 	%fd48, [%rd57];
	fma.rn.f64 	%fd49, %fd47, %fd48, %fd46;
	cvt.s64.s32 	%rd58, %r153;
	add.s64 	%rd59, %rd109, %rd58;
	shl.b64 	%rd60, %rd59, 3;
	add.s64 	%rd61, %rd18, %rd60;
	ld.global.f64 	%fd50, [%rd61];
	mov.u32 	%r72, %r150;
	mov.u32 	%r73, %r152;
	add.s32 	%r74, %r72, %r73;
	add.s32 	%r75, %r11, %r143;
	add.s32 	%r76, %r75, %r74;
	mul.wide.s32 	%rd62, %r76, 8;
	add.s64 	%rd63, %rd1, %rd62;
	ld.global.f64 	%fd51, [%rd63];
	fma.rn.f64 	%fd101, %fd50, %fd51, %fd49;
	add.s64 	%rd109, %rd109, 8;
	add.s32 	%r144, %r144, 8;
	add.s32 	%r143, %r143, %r5;
	setp.ne.s32 	%p3, %r144, 0;
	@%p3 bra 	$L__BB2_3;
$L__BB2_4:
	setp.eq.s32 	%p4, %r2, 0;
	@%p4 bra 	$L__BB2_12;
	and.b32  	%r17, %r25, 3;
	setp.lt.u32 	%p5, %r2, 4;
	@%p5 bra 	$L__BB2_7;
	mov.u32 	%r77, %r153;
	add.s32 	%r78, %r77, %r146;
	mul.wide.s32 	%rd64, %r78, 8;
	add.s64 	%rd65, %rd2, %rd64;
	ld.global.f64 	%fd53, [%rd65];
	mov.u32 	%r79, %r150;
	mul.lo.s32 	%r80, %r146, %r26;
	add.s32 	%r81, %r79, %r80;
	mov.u32 	%r82, %r152;
	add.s32 	%r83, %r81, %r82;
	mul.wide.s32 	%rd66, %r83, 8;
	add.s64 	%rd67, %rd1, %rd66;
	ld.global.f64 	%fd54, [%rd67];
	fma.rn.f64 	%fd55, %fd53, %fd54, %fd101;
	cvt.s64.s32 	%rd68, %r153;
	cvt.u64.u32 	%rd69, %r146;
	add.s64 	%rd70, %rd68, %rd69;
	shl.b64 	%rd71, %rd70, 3;
	add.s64 	%rd72, %rd2, %rd71;
	ld.global.f64 	%fd56, [%rd72+8];
	mov.u32 	%r84, %r150;
	add.s32 	%r85, %r80, %r26;
	add.s32 	%r86, %r84, %r85;
	mov.u32 	%r87, %r152;
	add.s32 	%r88, %r86, %r87;
	mul.wide.s32 	%rd73, %r88, 8;
	add.s64 	%rd74, %rd1, %rd73;
	ld.global.f64 	%fd57, [%rd74];
	fma.rn.f64 	%fd58, %fd56, %fd57, %fd55;
	cvt.s64.s32 	%rd75, %r153;
	add.s64 	%rd76, %rd75, %rd69;
	shl.b64 	%rd77, %rd76, 3;
	add.s64 	%rd78, %rd2, %rd77;
	ld.global.f64 	%fd59, [%rd78+16];
	mov.u32 	%r89, %r150;
	add.s32 	%r90, %r85, %r26;
	add.s32 	%r91, %r89, %r90;
	mov.u32 	%r92, %r152;
	add.s32 	%r93, %r91, %r92;
	mul.wide.s32 	%rd79, %r93, 8;
	add.s64 	%rd80, %rd1, %rd79;
	ld.global.f64 	%fd60, [%rd80];
	fma.rn.f64 	%fd61, %fd59, %fd60, %fd58;
	cvt.s64.s32 	%rd81, %r153;
	add.s64 	%rd82, %rd81, %rd69;
	shl.b64 	%rd83, %rd82, 3;
	add.s64 	%rd84, %rd2, %rd83;
	ld.global.f64 	%fd62, [%rd84+24];
	mov.u32 	%r94, %r150;
	add.s32 	%r95, %r90, %r26;
	add.s32 	%r96, %r94, %r95;
	mov.u32 	%r97, %r152;
	add.s32 	%r98, %r96, %r97;
	mul.wide.s32 	%rd85, %r98, 8;
	add.s64 	%rd86, %rd1, %rd85;
	ld.global.f64 	%fd63, [%rd86];
	fma.rn.f64 	%fd101, %fd62, %fd63, %fd61;
	add.s32 	%r146, %r146, 4;
$L__BB2_7:
	setp.eq.s32 	%p6, %r17, 0;
	@%p6 bra 	$L__BB2_12;
	setp.eq.s32 	%p7, %r17, 1;
	@%p7 bra 	$L__BB2_10;
	mov.u32 	%r99, %r153;
	add.s32 	%r100, %r99, %r146;
	mul.wide.s32 	%rd87, %r100, 8;
	add.s64 	%rd88, %rd2, %rd87;
	ld.global.f64 	%fd65, [%rd88];
	mov.u32 	%r101, %r150;
	mul.lo.s32 	%r102, %r146, %r26;
	add.s32 	%r103, %r101, %r102;
	mov.u32 	%r104, %r152;
	add.s32 	%r105, %r103, %r104;
	mul.wide.s32 	%rd89, %r105, 8;
	add.s64 	%rd90, %rd1, %rd89;
	ld.global.f64 	%fd66, [%rd90];
	fma.rn.f64 	%fd67, %fd65, %fd66, %fd101;
	cvt.s64.s32 	%rd91, %r153;
	cvt.s64.s32 	%rd92, %r146;
	add.s64 	%rd93, %rd91, %rd92;
	shl.b64 	%rd94, %rd93, 3;
	add.s64 	%rd95, %rd2, %rd94;
	ld.global.f64 	%fd68, [%rd95+8];
	mov.u32 	%r106, %r150;
	add.s32 	%r107, %r102, %r26;
	add.s32 	%r108, %r106, %r107;
	mov.u32 	%r109, %r152;
	add.s32 	%r110, %r108, %r109;
	mul.wide.s32 	%rd96, %r110, 8;
	add.s64 	%rd97, %rd1, %rd96;
	ld.global.f64 	%fd69, [%rd97];
	fma.rn.f64 	%fd101, %fd68, %fd69, %fd67;
	add.s32 	%r146, %r146, 2;
$L__BB2_10:
	and.b32  	%r111, %r25, 1;
	setp.eq.b32 	%p8, %r111, 1;
	not.pred 	%p9, %p8;
	@%p9 bra 	$L__BB2_12;
	mov.u32 	%r112, %r153;
	add.s32 	%r113, %r112, %r146;
	mul.wide.s32 	%rd98, %r113, 8;
	add.s64 	%rd99, %rd2, %rd98;
	ld.global.f64 	%fd70, [%rd99];
	mov.u32 	%r114, %r150;
	mad.lo.s32 	%r115, %r146, %r26, %r114;
	mov.u32 	%r116, %r152;
	add.s32 	%r117, %r115, %r116;
	mul.wide.s32 	%rd100, %r117, 8;
	add.s64 	%rd101, %rd1, %rd100;
	ld.global.f64 	%fd71, [%rd101];
	fma.rn.f64 	%fd101, %fd70, %fd71, %fd101;
$L__BB2_12:
	neg.f64 	%fd13, %fd101;
	abs.f64 	%fd14, %fd101;
	setp.neu.f64 	%p10, %fd14, 0d7FF0000000000000;
	@%p10 bra 	$L__BB2_14;
	mov.f64 	%fd77, 0d0000000000000000;
	mul.rn.f64 	%fd102, %fd13, %fd77;
	mov.b32 	%r148, 0;
	bra.uni 	$L__BB2_16;
$L__BB2_14:
	mul.f64 	%fd72, %fd101, 0dBFE45F306DC9C883;
	cvt.rni.s32.f64 	%r148, %fd72;
	cvt.rn.f64.s32 	%fd73, %r148;
	fma.rn.f64 	%fd74, %fd73, 0dBFF921FB54442D18, %fd13;
	fma.rn.f64 	%fd75, %fd73, 0dBC91A62633145C00, %fd74;
	fma.rn.f64 	%fd102, %fd73, 0dB97B839A252049C0, %fd75;
	setp.ltu.f64 	%p11, %fd14, 0d41E0000000000000;
	@%p11 bra 	$L__BB2_16;
	{ // callseq 4, 0
	.param .b64 param0;
	st.param.f64 	[param0], %fd13;
	.param .align 16 .b8 retval0[16];
	call.uni (retval0), 
	__internal_trig_reduction_slowpathd, 
	(
	param0
	);
	ld.param.f64 	%fd102, [retval0];
	ld.param.b32 	%r148, [retval0+8];
	} // callseq 4
$L__BB2_16:
	mul.rn.f64 	%fd78, %fd102, %fd102;
	fma.rn.f64 	%fd79, %fd78, 0dBDA8FF8320FD8164, 0d3E21EEA7C1EF8528;
	fma.rn.f64 	%fd80, %fd79, %fd78, 0dBE927E4F8E06E6D9;
	fma.rn.f64 	%fd81, %fd80, %fd78, 0d3EFA01A019DDBCE9;
	fma.rn.f64 	%fd82, %fd81, %fd78, 0dBF56C16C16C15D47;
	fma.rn.f64 	%fd83, %fd82, %fd78, 0d3FA5555555555551;
	fma.rn.f64 	%fd84, %fd83, %fd78, 0dBFE0000000000000;
	fma.rn.f64 	%fd85, %fd84, %fd78, 0d3FF0000000000000;
	fma.rn.f64 	%fd86, %fd78, 0d3DE5DB65F9785EBA, 0dBE5AE5F12CB0D246;
	fma.rn.f64 	%fd87, %fd86, %fd78, 0d3EC71DE369ACE392;
	fma.rn.f64 	%fd88, %fd87, %fd78, 0dBF2A01A019DB62A1;
	fma.rn.f64 	%fd89, %fd88, %fd78, 0d3F81111111110818;
	fma.rn.f64 	%fd90, %fd89, %fd78, 0dBFC5555555555554;
	fma.rn.f64 	%fd91, %fd90, %fd78, 0d0000000000000000;
	fma.rn.f64 	%fd92, %fd91, %fd102, %fd102;
	and.b32  	%r120, %r148, 1;
	setp.eq.b32 	%p12, %r120, 1;
	{
	.reg .b32 %temp; 
	mov.b64 	{%temp, %r121}, %fd92;
	}
	{
	.reg .b32 %temp; 
	mov.b64 	{%r122, %temp}, %fd92;
	}
	xor.b32  	%r123, %r121, -2147483648;
	mov.b64 	%fd93, {%r122, %r123};
	selp.f64 	%fd103, %fd85, %fd92, %p12;
	selp.f64 	%fd104, %fd93, %fd85, %p12;
	and.b32  	%r124, %r148, 2;
	setp.eq.s32 	%p13, %r124, 0;
	@%p13 bra 	$L__BB2_18;
	{
	.reg .b32 %temp; 
	mov.b64 	{%temp, %r125}, %fd103;
	}
	{
	.reg .b32 %temp; 
	mov.b64 	{%r126, %temp}, %fd103;
	}
	xor.b32  	%r127, %r125, -2147483648;
	mov.b64 	%fd103, {%r126, %r127};
	{
	.reg .b32 %temp; 
	mov.b64 	{%temp, %r128}, %fd104;
	}
	{
	.reg .b32 %temp; 
	mov.b64 	{%r129, %temp}, %fd104;
	}
	xor.b32  	%r130, %r128, -2147483648;
	mov.b64 	%fd104, {%r129, %r130};
$L__BB2_18:
	cvta.to.global.u64 	%rd102, %rd9;
	mov.u32 	%r131, %nctaid.x;
	mul.lo.s32 	%r132, %r1, %r131;
	mov.u32 	%r133, %r149;
	mul.lo.s32 	%r134, %r26, %r133;
	shl.b32 	%r135, %r134, 1;
	mov.u32 	%r136, %r152;
	mad.lo.s32 	%r137, %r132, %r26, %r136;
	shl.b32 	%r138, %r137, 1;
	add.s32 	%r139, %r138, %r135;
	mov.u32 	%r151, %r139;
	mov.u32 	%r140, %r151;
	mul.wide.u32 	%rd105, %r140, 8;
	add.s64 	%rd106, %rd102, %rd105;
	st.global.f64 	[%rd106], %fd104;
	mov.u32 	%r141, %r151;
	add.s32 	%r142, %r141, 1;
	mul.wide.u32 	%rd107, %r142, 8;
	add.s64 	%rd108, %rd102, %rd107;
	st.global.f64 	[%rd108], %fd103;
	ret;

}
	// .globl	_Z23weightMatrix8BitsScaledP5char2PdS1_iiif
.visible .entry _Z23weightMatrix8BitsScaledP5char2PdS1_iiif(
	.param .u64 .ptr .align 1 _Z23weightMatrix8BitsScaledP5char2PdS1_iiif_param_0,
	.param .u64 .ptr .align 1 _Z23weightMatrix8BitsScaledP5char2PdS1_iiif_param_1,
	.param .u64 .ptr .align 1 _Z23weightMatrix8BitsScaledP5char2PdS1_iiif_param_2,
	.param .u32 _Z23weightMatrix8BitsScaledP5char2PdS1_iiif_param_3,
	.param .u32 _Z23weightMatrix8BitsScaledP5char2PdS1_iiif_param_4,
	.param .u32 _Z23weightMatrix8BitsScaledP5char2PdS1_iiif_param_5,
	.param .f32 _Z23weightMatrix8BitsScaledP5char2PdS1_iiif_param_6
)
{
	.reg .pred 	%p<40>;
	.reg .b16 	%rs<2>;
	.reg .b32 	%r<186>;
	.reg .b32 	%f<3>;
	.reg .b64 	%rd<113>;
	.reg .b64 	%fd<148>;

	ld.param.u64 	%rd10, [_Z23weightMatrix8BitsScaledP5char2PdS1_iiif_param_1];
	ld.param.u64 	%rd11, [_Z23weightMatrix8BitsScaledP5char2PdS1_iiif_param_2];
	ld.param.u32 	%r29, [_Z23weightMatrix8BitsScaledP5char2PdS1_iiif_param_3];
	ld.param.u32 	%r30, [_Z23weightMatrix8BitsScaledP5char2PdS1_iiif_param_4];
	cvta.to.global.u64 	%rd1, %rd11;
	cvta.to.global.u64 	%rd2, %rd10;
	mov.u32 	%r31, %ctaid.x;
	mov.u32 	%r181, %r31;
	mov.u32 	%r32, %tid.x;
	mov.u32 	%r183, %r32;
	mov.u32 	%r1, %ctaid.y;
	mul.lo.s32 	%r33, %r29, %r1;
	mul.lo.s32 	%r34, %r33, %r30;
	mov.u32 	%r182, %r34;
	mov.u32 	%r35, %r181;
	mul.lo.s32 	%r36, %r35, %r29;
	mov.u32 	%r184, %r36;
	setp.lt.s32 	%p1, %r29, 1;
	mov.f64 	%fd139, 0d0000000000000000;
	@%p1 bra 	$L__BB3_12;
	and.b32  	%r2, %r29, 7;
	setp.lt.u32 	%p2, %r29, 8;
	mov.f64 	%fd139, 0d0000000000000000;
	mov.b32 	%r178, 0;
	@%p2 bra 	$L__BB3_4;
	and.b32  	%r178, %r29, 2147483640;
	neg.s32 	%r176, %r178;
	shl.b32 	%r5, %r30, 3;
	shl.b32 	%r6, %r30, 1;
	mul.lo.s32 	%r7, %r30, 3;
	shl.b32 	%r8, %r30, 2;
	mul.lo.s32 	%r9, %r30, 5;
	mul.lo.s32 	%r10, %r30, 6;
	mul.lo.s32 	%r11, %r30, 7;
	mov.f64 	%fd139, 0d0000000000000000;
	mov.b64 	%rd112, 0;
	mov.b32 	%r175, 0;
	add.s64 	%rd18, %rd2, 56;
$L__BB3_3:
	.pragma "nounroll";
	cvt.u32.u64 	%r39, %rd112;
	mov.u32 	%r40, %r184;
	add.s32 	%r41, %r40, %r39;
	mul.wide.s32 	%rd17, %r41, 8;
	add.s64 	%rd19, %rd18, %rd17;
	ld.global.f64 	%fd43, [%rd19+-56];
	mov.u32 	%r42, %r182;
	mov.u32 	%r43, %r183;
	add.s32 	%r44, %r42, %r43;
	add.s32 	%r45, %r175, %r44;
	mul.wide.s32 	%rd20, %r45, 8;
	add.s64 	%rd21, %rd1, %rd20;
	ld.global.f64 	%fd44, [%rd21];
	fma.rn.f64 	%fd45, %fd43, %fd44, %fd139;
	cvt.s64.s32 	%rd22, %r184;
	add.s64 	%rd23, %rd112, %rd22;
	shl.b64 	%rd24, %rd23, 3;
	add.s64 	%rd25, %rd18, %rd24;
	ld.global.f64 	%fd46, [%rd25+-48];
	mov.u32 	%r46, %r182;
	mov.u32 	%r47, %r183;
	add.s32 	%r48, %r46, %r47;
	add.s32 	%r49, %r30, %r175;
	add.s32 	%r50, %r49, %r48;
	mul.wide.s32 	%rd26, %r50, 8;
	add.s64 	%rd27, %rd1, %rd26;
	ld.global.f64 	%fd47, [%rd27];
	fma.rn.f64 	%fd48, %fd46, %fd47, %fd45;
	cvt.s64.s32 	%rd28, %r184;
	add.s64 	%rd29, %rd112, %rd28;
	shl.b64 	%rd30, %rd29, 3;
	add.s64 	%rd31, %rd18, %rd30;
	ld.global.f64 	%fd49, [%rd31+-40];
	mov.u32 	%r51, %r182;
	mov.u32 	%r52, %r183;
	add.s32 	%r53, %r51, %r52;
	add.s32 	%r54, %r6, %r175;
	add.s32 	%r55, %r54, %r53;
	mul.wide.s32 	%rd32, %r55, 8;
	add.s64 	%rd33, %rd1, %rd32;
	ld.global.f64 	%fd50, [%rd33];
	fma.rn.f64 	%fd51, %fd49, %fd50, %fd48;
	cvt.s64.s32 	%rd34, %r184;
	add.s64 	%rd35, %rd112, %rd34;
	shl.b64 	%rd36, %rd35, 3;
	add.s64 	%rd37, %rd18, %rd36;
	ld.global.f64 	%fd52, [%rd37+-32];
	mov.u32 	%r56, %r182;
	mov.u32 	%r57, %r183;
	add.s32 	%r58, %r56, %r57;
	add.s32 	%r59, %r7, %r175;
	add.s32 	%r60, %r59, %r58;
	mul.wide.s32 	%rd38, %r60, 8;
	add.s64 	%rd39, %rd1, %rd38;
	ld.global.f64 	%fd53, [%rd39];
	fma.rn.f64 	%fd54, %fd52, %fd53, %fd51;
	cvt.s64.s32 	%rd40, %r184;
	add.s64 	%rd41, %rd112, %rd40;
	shl.b64 	%rd42, %rd41, 3;
	add.s64 	%rd43, %rd18, %rd42;
	ld.global.f64 	%fd55, [%rd43+-24];
	mov.u32 	%r61, %r182;
	mov.u32 	%r62, %r183;
	add.s32 	%r63, %r61, %r62;
	add.s32 	%r64, %r8, %r175;
	add.s32 	%r65, %r64, %r63;
	mul.wide.s32 	%rd44, %r65, 8;
	add.s64 	%rd45, %rd1, %rd44;
	ld.global.f64 	%fd56, [%rd45];
	fma.rn.f64 	%fd57, %fd55, %fd56, %fd54;
	cvt.s64.s32 	%rd46, %r184;
	add.s64 	%rd47, %rd112, %rd46;
	shl.b64 	%rd48, %rd47, 3;
	add.s64 	%rd49, %rd18, %rd48;
	ld.global.f64 	%fd58, [%rd49+-16];
	mov.u32 	%r66, %r182;
	mov.u32 	%r67, %r183;
	add.s32 	%r68, %r66, %r67;
	add.s32 	%r69, %r9, %r175;
	add.s32 	%r70, %r69, %r68;
	mul.wide.s32 	%rd50, %r70, 8;
	add.s64 	%rd51, %rd1, %rd50;
	ld.global.f64 	%fd59, [%rd51];
	fma.rn.f64 	%fd60, %fd58, %fd59, %fd57;
	cvt.s64.s32 	%rd52, %r184;
	add.s64 	%rd53, %rd112, %rd52;
	shl.b64 	%rd54, %rd53, 3;
	add.s64 	%rd55, %rd18, %rd54;
	ld.global.f64 	%fd61, [%rd55+-8];
	mov.u32 	%r71, %r182;
	mov.u32 	%r72, %r183;
	add.s32 	%r73, %r71, %r72;
	add.s32 	%r74, %r10, %r175;
	add.s32 	%r75, %r74, %r73;
	mul.wide.s32 	%rd56, %r75, 8;
	add.s64 	%rd57, %rd1, %rd56;
	ld.global.f64 	%fd62, [%rd57];
	fma.rn.f64 	%fd63, %fd61, %fd62, %fd60;
	cvt.s64.s32 	%rd58, %r184;
	add.s64 	%rd59, %rd112, %rd58;
	shl.b64 	%rd60, %rd59, 3;
	add.s64 	%rd61, %rd18, %rd60;
	ld.global.f64 	%fd64, [%rd61];
	mov.u32 	%r76, %r182;
	mov.u32 	%r77, %r183;
	add.s32 	%r78, %r76, %r77;
	add.s32 	%r79, %r11, %r175;
	add.s32 	%r80, %r79, %r78;
	mul.wide.s32 	%rd62, %r80, 8;
	add.s64 	%rd63, %rd1, %rd62;
	ld.global.f64 	%fd65, [%rd63];
	fma.rn.f64 	%fd139, %fd64, %fd65, %fd63;
	add.s64 	%rd112, %rd112, 8;
	add.s32 	%r176, %r176, 8;
	add.s32 	%r175, %r175, %r5;
	setp.ne.s32 	%p3, %r176, 0;
	@%p3 bra 	$L__BB3_3;
$L__BB3_4:
	setp.eq.s32 	%p4, %r2, 0;
	@%p4 bra 	$L__BB3_12;
	and.b32  	%r17, %r29, 3;
	setp.lt.u32 	%p5, %r2, 4;
	@%p5 bra 	$L__BB3_7;
	mov.u32 	%r81, %r184;
	add.s32 	%r82, %r81, %r178;
	mul.wide.s32 	%rd64, %r82, 8;
	add.s64 	%rd65, %rd2, %rd64;
	ld.global.f64 	%fd67, [%rd65];
	mov.u32 	%r83, %r182;
	mul.lo.s32 	%r84, %r178, %r30;
	add.s32 	%r85, %r83, %r84;
	mov.u32 	%r86, %r183;
	add.s32 	%r87, %r85, %r86;
	mul.wide.s32 	%rd66, %r87, 8;
	add.s64 	%rd67, %rd1, %rd66;
	ld.global.f64 	%fd68, [%rd67];
	fma.rn.f64 	%fd69, %fd67, %fd68, %fd139;
	cvt.s64.s32 	%rd68, %r184;
	cvt.u64.u32 	%rd69, %r178;
	add.s64 	%rd70, %rd68, %rd69;
	shl.b64 	%rd71, %rd70, 3;
	add.s64 	%rd72, %rd2, %rd71;
	ld.global.f64 	%fd70, [%rd72+8];
	mov.u32 	%r88, %r182;
	add.s32 	%r89, %r84, %r30;
	add.s32 	%r90, %r88, %r89;
	mov.u32 	%r91, %r183;
	add.s32 	%r92, %r90, %r91;
	mul.wide.s32 	%rd73, %r92, 8;
	add.s64 	%rd74, %rd1, %rd73;
	ld.global.f64 	%fd71, [%rd74];
	fma.rn.f64 	%fd72, %fd70, %fd71, %fd69;
	cvt.s64.s32 	%rd75, %r184;
	add.s64 	%rd76, %rd75, %rd69;
	shl.b64 	%rd77, %rd76, 3;
	add.s64 	%rd78, %rd2, %rd77;
	ld.global.f64 	%fd73, [%rd78+16];
	mov.u32 	%r93, %r182;
	add.s32 	%r94, %r89, %r30;
	add.s32 	%r95, %r93, %r94;
	mov.u32 	%r96, %r183;
	add.s32 	%r97, %r95, %r96;
	mul.wide.s32 	%rd79, %r97, 8;
	add.s64 	%rd80, %rd1, %rd79;
	ld.global.f64 	%fd74, [%rd80];
	fma.rn.f64 	%fd75, %fd73, %fd74, %fd72;
	cvt.s64.s32 	%rd81, %r184;
	add.s64 	%rd82, %rd81, %rd69;
	shl.b64 	%rd83, %rd82, 3;
	add.s64 	%rd84, %rd2, %rd83;
	ld.global.f64 	%fd76, [%rd84+24];
	mov.u32 	%r98, %r182;
	add.s32 	%r99, %r94, %r30;
	add.s32 	%r100, %r98, %r99;
	mov.u32 	%r101, %r183;
	add.s32 	%r102, %r100, %r101;
	mul.wide.s32 	%rd85, %r102, 8;
	add.s64 	%rd86, %rd1, %rd85;
	ld.global.f64 	%fd77, [%rd86];
	fma.rn.f64 	%fd139, %fd76, %fd77, %fd75;
	add.s32 	%r178, %r178, 4;
$L__BB3_7:
	setp.eq.s32 	%p6, %r17, 0;
	@%p6 bra 	$L__BB3_12;
	setp.eq.s32 	%p7, %r17, 1;
	@%p7 bra 	$L__BB3_10;
	mov.u32 	%r103, %r184;
	add.s32 	%r104, %r103, %r178;
	mul.wide.s32 	%rd87, %r104, 8;
	add.s64 	%rd88, %rd2, %rd87;
	ld.global.f64 	%fd79, [%rd88];
	mov.u32 	%r105, %r182;
	mul.lo.s32 	%r106, %r178, %r30;
	add.s32 	%r107, %r105, %r106;
	mov.u32 	%r108, %r183;
	add.s32 	%r109, %r107, %r108;
	mul.wide.s32 	%rd89, %r109, 8;
	add.s64 	%rd90, %rd1, %rd89;
	ld.global.f64 	%fd80, [%rd90];
	fma.rn.f64 	%fd81, %fd79, %fd80, %fd139;
	cvt.s64.s32 	%rd91, %r184;
	cvt.s64.s32 	%rd92, %r178;
	add.s64 	%rd93, %rd91, %rd92;
	shl.b64 	%rd94, %rd93, 3;
	add.s64 	%rd95, %rd2, %rd94;
	ld.global.f64 	%fd82, [%rd95+8];
	mov.u32 	%r110, %r182;
	add.s32 	%r111, %r106, %r30;
	add.s32 	%r112, %r110, %r111;
	mov.u32 	%r113, %r183;
	add.s32 	%r114, %r112, %r113;
	mul.wide.s32 	%rd96, %r114, 8;
	add.s64 	%rd97, %rd1, %rd96;
	ld.global.f64 	%fd83, [%rd97];
	fma.rn.f64 	%fd139, %fd82, %fd83, %fd81;
	add.s32 	%r178, %r178, 2;
$L__BB3_10:
	and.b32  	%r115, %r29, 1;
	setp.eq.b32 	%p8, %r115, 1;
	not.pred 	%p9, %p8;
	@%p9 bra 	$L__BB3_12;
	mov.u32 	%r116, %r184;
	add.s32 	%r117, %r116, %r178;
	mul.wide.s32 	%rd98, %r117, 8;
	add.s64 	%rd99, %rd2, %rd98;
	ld.global.f64 	%fd84, [%rd99];
	mov.u32 	%r118, %r182;
	mad.lo.s32 	%r119, %r178, %r30, %r118;
	mov.u32 	%r120, %r183;
	add.s32 	%r121, %r119, %r120;
	mul.wide.s32 	%rd100, %r121, 8;
	add.s64 	%rd101, %rd1, %rd100;
	ld.global.f64 	%fd85, [%rd101];
	fma.rn.f64 	%fd139, %fd84, %fd85, %fd139;
$L__BB3_12:
	neg.f64 	%fd13, %fd139;
	abs.f64 	%fd14, %fd139;
	setp.neu.f64 	%p10, %fd14, 0d7FF0000000000000;
	@%p10 bra 	$L__BB3_14;
	mov.f64 	%fd91, 0d0000000000000000;
	mul.rn.f64 	%fd140, %fd13, %fd91;
	mov.b32 	%r180, 0;
	bra.uni 	$L__BB3_16;
$L__BB3_14:
	mul.f64 	%fd86, %fd139, 0dBFE45F306DC9C883;
	cvt.rni.s32.f64 	%r180, %fd86;
	cvt.rn.f64.s32 	%fd87, %r180;
	fma.rn.f64 	%fd88, %fd87, 0dBFF921FB54442D18, %fd13;
	fma.rn.f64 	%fd89, %fd87, 0dBC91A62633145C00, %fd88;
	fma.rn.f64 	%fd140, %fd87, 0dB97B839A252049C0, %fd89;
	setp.ltu.f64 	%p11, %fd14, 0d41E0000000000000;
	@%p11 bra 	$L__BB3_16;
	{ // callseq 5, 0
	.param .b64 param0;
	st.param.f64 	[param0], %fd13;
	.param .align 16 .b8 retval0[16];
	call.uni (retval0), 
	__internal_trig_reduction_slowpathd, 
	(
	param0
	);
	ld.param.f64 	%fd140, [retval0];
	ld.param.b32 	%r180, [retval0+8];
	} // callseq 5
$L__BB3_16:
	mul.rn.f64 	%fd92, %fd140, %fd140;
	fma.rn.f64 	%fd93, %fd92, 0dBDA8FF8320FD8164, 0d3E21EEA7C1EF8528;
	fma.rn.f64 	%fd94, %fd93, %fd92, 0dBE927E4F8E06E6D9;
	fma.rn.f64 	%fd95, %fd94, %fd92, 0d3EFA01A019DDBCE9;
	fma.rn.f64 	%fd96, %fd95, %fd92, 0dBF56C16C16C15D47;
	fma.rn.f64 	%fd97, %fd96, %fd92, 0d3FA5555555555551;
	fma.rn.f64 	%fd98, %fd97, %fd92, 0dBFE0000000000000;
	fma.rn.f64 	%fd99, %fd98, %fd92, 0d3FF0000000000000;
	fma.rn.f64 	%fd100, %fd92, 0d3DE5DB65F9785EBA, 0dBE5AE5F12CB0D246;
	fma.rn.f64 	%fd101, %fd100, %fd92, 0d3EC71DE369ACE392;
	fma.rn.f64 	%fd102, %fd101, %fd92, 0dBF2A01A019DB62A1;
	fma.rn.f64 	%fd103, %fd102, %fd92, 0d3F81111111110818;
	fma.rn.f64 	%fd104, %fd103, %fd92, 0dBFC5555555555554;
	fma.rn.f64 	%fd105, %fd104, %fd92, 0d0000000000000000;
	fma.rn.f64 	%fd106, %fd105, %fd140, %fd140;
	and.b32  	%r124, %r180, 1;
	setp.eq.b32 	%p12, %r124, 1;
	{
	.reg .b32 %temp; 
	mov.b64 	{%temp, %r125}, %fd106;
	}
	{
	.reg .b32 %temp; 
	mov.b64 	{%r126, %temp}, %fd106;
	}
	xor.b32  	%r127, %r125, -2147483648;
	mov.b64 	%fd107, {%r126, %r127};
	selp.f64 	%fd141, %fd99, %fd106, %p12;
	selp.f64 	%fd142, %fd107, %fd99, %p12;
	and.b32  	%r128, %r180, 2;
	setp.eq.s32 	%p13, %r128, 0;
	@%p13 bra 	$L__BB3_18;
	{
	.reg .b32 %temp; 
	mov.b64 	{%temp, %r129}, %fd141;
	}
	{
	.reg .b32 %temp; 
	mov.b64 	{%r130, %temp}, %fd141;
	}
	xor.b32  	%r131, %r129, -2147483648;
	mov.b64 	%fd141, {%r130, %r131};
	{
	.reg .b32 %temp; 
	mov.b64 	{%temp, %r132}, %fd142;
	}
	{
	.reg .b32 %temp; 
	mov.b64 	{%r133, %temp}, %fd142;
	}
	xor.b32  	%r134, %r132, -2147483648;
	mov.b64 	%fd142, {%r133, %r134};
$L__BB3_18:
	{
	.reg .b32 %temp; 
	mov.b64 	{%temp, %r25}, %fd142;
	}
	mov.f64 	%fd108, 0d4000000000000000;
	{
	.reg .b32 %temp; 
	mov.b64 	{%temp, %r135}, %fd108;
	}
	and.b32  	%r27, %r135, 2146435072;
	setp.eq.s32 	%p14, %r27, 1062207488;
	abs.f64 	%fd25, %fd142;
	{ // callseq 6, 0
	.param .b64 param0;
	st.param.f64 	[param0], %fd25;
	.param .b64 retval0;
	call.uni (retval0), 
	__internal_accurate_pow, 
	(
	param0
	);
	ld.param.f64 	%fd109, [retval0];
	} // callseq 6
	setp.lt.s32 	%p15, %r25, 0;
	neg.f64 	%fd111, %fd109;
	selp.f64 	%fd112, %fd111, %fd109, %p14;
	selp.f64 	%fd144, %fd112, %fd109, %p15;
	setp.neu.f64 	%p16, %fd142, 0d0000000000000000;
	@%p16 bra 	$L__BB3_20;
	setp.eq.s32 	%p17, %r27, 1062207488;
	selp.b32 	%r136, %r25, 0, %p17;
	setp.lt.s32 	%p18, %r135, 0;
	or.b32  	%r137, %r136, 2146435072;
	selp.b32 	%r138, %r137, %r136, %p18;
	mov.b32 	%r139, 0;
	mov.b64 	%fd144, {%r139, %r138};
$L__BB3_20:
	add.f64 	%fd113, %fd142, 0d4000000000000000;
	{
	.reg .b32 %temp; 
	mov.b64 	{%temp, %r140}, %fd113;
	}
	and.b32  	%r141, %r140, 2146435072;
	setp.ne.s32 	%p19, %r141, 2146435072;
	@%p19 bra 	$L__BB3_25;
	setp.num.f64 	%p20, %fd142, %fd142;
	@%p20 bra 	$L__BB3_23;
	mov.f64 	%fd114, 0d4000000000000000;
	add.rn.f64 	%fd144, %fd142, %fd114;
	bra.uni 	$L__BB3_25;
$L__BB3_23:
	setp.neu.f64 	%p21, %fd25, 0d7FF0000000000000;
	@%p21 bra 	$L__BB3_25;
	setp.lt.s32 	%p22, %r25, 0;
	setp.eq.s32 	%p23, %r27, 1062207488;
	setp.lt.s32 	%p24, %r135, 0;
	selp.b32 	%r143, 0, 2146435072, %p24;
	and.b32  	%r144, %r135, 2147483647;
	setp.ne.s32 	%p25, %r144, 1071644672;
	or.b32  	%r145, %r143, -2147483648;
	selp.b32 	%r146, %r145, %r143, %p25;
	selp.b32 	%r147, %r146, %r143, %p23;
	selp.b32 	%r148, %r147, %r143, %p22;
	mov.b32 	%r149, 0;
	mov.b64 	%fd144, {%r149, %r148};
$L__BB3_25:
	setp.eq.s32 	%p26, %r27, 1062207488;
	{
	.reg .b32 %temp; 
	mov.b64 	{%temp, %r28}, %fd141;
	}
	abs.f64 	%fd32, %fd141;
	{ // callseq 7, 0
	.param .b64 param0;
	st.param.f64 	[param0], %fd32;
	.param .b64 retval0;
	call.uni (retval0), 
	__internal_accurate_pow, 
	(
	param0
	);
	ld.param.f64 	%fd115, [retval0];
	} // callseq 7
	setp.lt.s32 	%p27, %r28, 0;
	neg.f64 	%fd117, %fd115;
	selp.f64 	%fd118, %fd117, %fd115, %p26;
	selp.f64 	%fd146, %fd118, %fd115, %p27;
	setp.neu.f64 	%p28, %fd141, 0d0000000000000000;
	@%p28 bra 	$L__BB3_27;
	setp.eq.s32 	%p29, %r27, 1062207488;
	selp.b32 	%r151, %r28, 0, %p29;
	setp.lt.s32 	%p30, %r135, 0;
	or.b32  	%r152, %r151, 2146435072;
	selp.b32 	%r153, %r152, %r151, %p30;
	mov.b32 	%r154, 0;
	mov.b64 	%fd146, {%r154, %r153};
$L__BB3_27:
	add.f64 	%fd119, %fd141, 0d4000000000000000;
	{
	.reg .b32 %temp; 
	mov.b64 	{%temp, %r155}, %fd119;
	}
	and.b32  	%r156, %r155, 2146435072;
	setp.ne.s32 	%p31, %r156, 2146435072;
	@%p31 bra 	$L__BB3_32;
	setp.num.f64 	%p32, %fd141, %fd141;
	@%p32 bra 	$L__BB3_30;
	mov.f64 	%fd120, 0d4000000000000000;
	add.rn.f64 	%fd146, %fd141, %fd120;
	bra.uni 	$L__BB3_32;
$L__BB3_30:
	setp.neu.f64 	%p33, %fd32, 0d7FF0000000000000;
	@%p33 bra 	$L__BB3_32;
	setp.lt.s32 	%p34, %r28, 0;
	setp.eq.s32 	%p35, %r27, 1062207488;
	setp.lt.s32 	%p36, %r135, 0;
	selp.b32 	%r158, 0, 2146435072, %p36;
	and.b32  	%r159, %r135, 2147483647;
	setp.ne.s32 	%p37, %r159, 1071644672;
	or.b32  	%r160, %r158, -2147483648;
	selp.b32 	%r161, %r160, %r158, %p37;
	selp.b32 	%r162, %r161, %r158, %p35;
	selp.b32 	%r163, %r162, %r158, %p34;
	mov.b32 	%r164, 0;
	mov.b64 	%fd146, {%r164, %r163};
$L__BB3_32:
	ld.param.f32 	%f2, [_Z23weightMatrix8BitsScaledP5char2PdS1_iiif_param_6];
	ld.param.u64 	%rd111, [_Z23weightMatrix8BitsScaledP5char2PdS1_iiif_param_0];
	cvta.to.global.u64 	%rd102, %rd111;
	setp.eq.f64 	%p38, %fd141, 0d3FF0000000000000;
	selp.f64 	%fd121, 0d3FF0000000000000, %fd146, %p38;
	setp.eq.f64 	%p39, %fd142, 0d3FF0000000000000;
	selp.f64 	%fd122, 0d3FF0000000000000, %fd144, %p39;
	add.f64 	%fd123, %fd122, %fd121;
	sqrt.rn.f64 	%fd124, %fd123;
	mov.f64 	%fd147, %fd124;
	mov.u32 	%r165, %nctaid.x;
	mov.u32 	%r166, %r181;
	mov.u32 	%r167, %r183;
	mad.lo.s32 	%r168, %r1, %r165, %r166;
	mad.lo.s32 	%r169, %r168, %r30, %r167;
	mov.u32 	%r185, %r169;
	cvt.rzi.s32.f32 	%r170, %f2;
	cvt.s8.s32 	%rs1, %r170;
	cvt.rn.f64.s16 	%fd125, %rs1;
	mov.f64 	%fd126, %fd147;
	div.rn.f64 	%fd127, %fd142, %fd126;
	mul.f64 	%fd128, %fd127, %fd125;
	cvt.rzi.s32.f64 	%r171, %fd128;
	mov.u32 	%r172, %r185;
	mul.wide.u32 	%rd107, %r172, 2;
	add.s64 	%rd108, %rd102, %rd107;
	st.global.u8 	[%rd108], %r171;
	mov.f64 	%fd129, %fd147;
	div.rn.f64 	%fd130, %fd141, %fd129;
	mul.f64 	%fd131, %fd130, %fd125;
	cvt.rzi.s32.f64 	%r173, %fd131;
	mov.u32 	%r174, %r185;
	mul.wide.u32 	%rd109, %r174, 2;
	add.s64 	%rd110, %rd102, %rd109;
	st.global.u8 	[%rd110+1], %r173;
	ret;

}
.func  (.param .align 16 .b8 func_retval0[16]) __internal_trig_reduction_slowpathd(
	.param .b64 __internal_trig_reduction_slowpathd_param_0
)
{
	.local .align 8 .b8 	__local_depot4[40];
	.reg .b64 	%SP;
	.reg .b64 	%SPL;
	.reg .pred 	%p<10>;
	.reg .b32 	%r<47>;
	.reg .b64 	%rd<74>;
	.reg .b64 	%fd<5>;

	mov.u64 	%SPL, __local_depot4;
	ld.param.f64 	%fd4, [__internal_trig_reduction_slowpathd_param_0];
	add.u64 	%rd1, %SPL, 0;
	{
	.reg .b32 %temp; 
	mov.b64 	{%temp, %r1}, %fd4;
	}
	shr.u32 	%r2, %r1, 20;
	and.b32  	%r3, %r2, 2047;
	setp.eq.s32 	%p1, %r3, 2047;
	mov.b32 	%r46, 0;
	@%p1 bra 	$L__BB4_9;
	add.s32 	%r20, %r3, -1024;
	mov.b64 	%rd20, %fd4;
	shl.b64 	%rd2, %rd20, 11;
	shr.u32 	%r4, %r20, 6;
	sub.s32 	%r45, 15, %r4;
	sub.s32 	%r21, 19, %r4;
	setp.lt.u32 	%p2, %r20, 128;
	selp.b32 	%r6, 18, %r21, %p2;
	setp.ge.s32 	%p3, %r45, %r6;
	mov.b64 	%rd70, 0;
	@%p3 bra 	$L__BB4_4;
	add.s32 	%r23, %r6, %r4;
	neg.s32 	%r43, %r23;
	or.b64  	%rd3, %rd2, -9223372036854775808;
	mov.b64 	%rd70, 0;
	mov.b32 	%r42, 0;
	mov.u64 	%rd25, __cudart_i2opi_d;
	mov.u32 	%r44, %r45;
$L__BB4_3:
	.pragma "nounroll";
	mul.wide.s32 	%rd22, %r42, 8;
	add.s64 	%rd23, %rd1, %rd22;
	mul.wide.s32 	%rd24, %r44, 8;
	add.s64 	%rd26, %rd25, %rd24;
	ld.global.nc.u64 	%rd27, [%rd26];
	{
	.reg .u32 %r0, %r1, %r2, %r3, %alo, %ahi, %blo, %bhi, %clo, %chi;
	mov.b64 	{%alo,%ahi}, %rd27;
	mov.b64 	{%blo,%bhi}, %rd3;
	mov.b64 	{%clo,%chi}, %rd70;
	mad.lo.cc.u32 	%r0, %alo, %blo, %clo;
	madc.hi.cc.u32 	%r1, %alo, %blo, %chi;
	madc.hi.u32 	%r2, %alo, %bhi, 0;
	mad.lo.cc.u32 	%r1, %alo, %bhi, %r1;
	madc.hi.cc.u32 	%r2, %ahi, %blo, %r2;
	madc.hi.u32 	%r3, %ahi, %bhi, 0;
	mad.lo.cc.u32 	%r1, %ahi, %blo, %r1;
	madc.lo.cc.u32 	%r2, %ahi, %bhi, %r2;
	addc.u32 	%r3, %r3, 0;
	mov.b64 	%rd28, {%r0,%r1};
	mov.b64 	%rd70, {%r2,%r3};
	}
	st.local.u64 	[%rd23], %rd28;
	add.s32 	%r44, %r44, 1;
	add.s32 	%r43, %r43, 1;
	add.s32 	%r42, %r42, 1;
	setp.ne.s32 	%p4, %r43, -15;
	mov.u32 	%r45, %r6;
	@%p4 bra 	$L__BB4_3;
$L__BB4_4:
	cvt.s64.s32 	%rd29, %r45;
	cvt.u64.u32 	%rd30, %r4;
	add.s64 	%rd31, %rd30, %rd29;
	shl.b64 	%rd32, %rd31, 3;
	add.s64 	%rd33, %rd1, %rd32;
	st.local.u64 	[%rd33+-120], %rd70;
	and.b32  	%r15, %r2, 63;
	ld.local.u64 	%rd72, [%rd1+16];
	ld.local.u64 	%rd71, [%rd1+24];
	setp.eq.s32 	%p5, %r15, 0;
	@%p5 bra 	$L__BB4_6;
	shl.b64 	%rd34, %rd71, %r15;
	shr.u64 	%rd35, %rd72, 1;
	xor.b32  	%r24, %r15, 63;
	shr.u64 	%rd36, %rd35, %r24;
	or.b64  	%rd71, %rd34, %rd36;
	ld.local.u64 	%rd37, [%rd1+8];
	shl.b64 	%rd38, %rd72, %r15;
	shr.u64 	%rd39, %rd37, 1;
	shr.u64 	%rd40, %rd39, %r24;
	or.b64  	%rd72, %rd38, %rd40;
$L__BB4_6:
	and.b32  	%r25, %r1, -2147483648;
	shr.u64 	%rd41, %rd71, 62;
	cvt.u32.u64 	%r26, %rd41;
	mov.b64 	{%r27, %r28}, %rd71;
	mov.b64 	{%r29, %r30}, %rd72;
	shf.l.wrap.b32 	%r31, %r30, %r27, 2;
	shf.l.wrap.b32 	%r32, %r27, %r28, 2;
	mov.b64 	%rd42, {%r31, %r32};
	shl.b64 	%rd43, %rd72, 2;
	shr.u64 	%rd44, %rd42, 63;
	cvt.u32.u64 	%r33, %rd44;
	add.s32 	%r34, %r33, %r26;
	setp.eq.s32 	%p6, %r25, 0;
	neg.s32 	%r35, %r34;
	selp.b32 	%r46, %r34, %r35, %p6;
	setp.gt.s64 	%p7, %rd42, -1;
	mov.b64 	%rd45, 0;
	{
	.reg .u32 %r0, %r1, %r2, %r3, %a0, %a1, %a2, %a3, %b0, %b1, %b2, %b3;
	mov.b64 	{%a0,%a1}, %rd45;
	mov.b64 	{%a2,%a3}, %rd45;
	mov.b64 	{%b0,%b1}, %rd43;
	mov.b64 	{%b2,%b3}, %rd42;
	sub.cc.u32 	%r0, %a0, %b0;
	subc.cc.u32 	%r1, %a1, %b1;
	subc.cc.u32 	%r2, %a2, %b2;
	subc.u32 	%r3, %a3, %b3;
	mov.b64 	%rd46, {%r0,%r1};
	mov.b64 	%rd47, {%r2,%r3};
	}
	xor.b32  	%r36, %r25, -2147483648;
	selp.b64 	%rd73, %rd42, %rd47, %p7;
	selp.b64 	%rd14, %rd43, %rd46, %p7;
	selp.b32 	%r17, %r25, %r36, %p7;
	clz.b64 	%r37, %rd73;
	cvt.u64.u32 	%rd15, %r37;
	setp.eq.s32 	%p8, %r37, 0;
	@%p8 bra 	$L__BB4_8;
	cvt.u32.u64 	%r38, %rd15;
	and.b32  	%r39, %r38, 63;
	shl.b64 	%rd48, %rd73, %r39;
	shr.u64 	%rd49, %rd14, 1;
	not.b32 	%r40, %r38;
	and.b32  	%r41, %r40, 63;
	shr.u64 	%rd50, %rd49, %r41;
	or.b64  	%rd73, %rd48, %rd50;
$L__BB4_8:
	mov.b64 	%rd51, -3958705157555305931;
	{
	.reg .u32 %r0, %r1, %r2, %r3, %alo, %ahi, %blo, %bhi;
	mov.b64 	{%alo,%ahi}, %rd73;
	mov.b64 	{%blo,%bhi}, %rd51;
	mul.lo.u32 	%r0, %alo, %blo;
	mul.hi.u32 	%r1, %alo, %blo;
	mad.lo.cc.u32 	%r1, %alo, %bhi, %r1;
	madc.hi.u32 	%r2, %alo, %bhi, 0;
	mad.lo.cc.u32 	%r1, %ahi, %blo, %r1;
	madc.hi.cc.u32 	%r2, %ahi, %blo, %r2;
	madc.hi.u32 	%r3, %ahi, %bhi, 0;
	mad.lo.cc.u32 	%r2, %ahi, %bhi, %r2;
	addc.u32 	%r3, %r3, 0;
	mov.b64 	%rd52, {%r0,%r1};
	mov.b64 	%rd53, {%r2,%r3};
	}
	setp.gt.s64 	%p9, %rd53, 0;
	{
	.reg .u32 %r0, %r1, %r2, %r3, %a0, %a1, %a2, %a3, %b0, %b1, %b2, %b3;
	mov.b64 	{%a0,%a1}, %rd52;
	mov.b64 	{%a2,%a3}, %rd53;
	mov.b64 	{%b0,%b1}, %rd52;
	mov.b64 	{%b2,%b3}, %rd53;
	add.cc.u32 	%r0, %a0, %b0;
	addc.cc.u32 	%r1, %a1, %b1;
	addc.cc.u32 	%r2, %a2, %b2;
	addc.u32 	%r3, %a3, %b3;
	mov.b64 	%rd54, {%r0,%r1};
	mov.b64 	%rd55, {%r2,%r3};
	}
	selp.b64 	%rd56, %rd55, %rd53, %p9;
	selp.s64 	%rd57, -1, 0, %p9;
	sub.s64 	%rd58, %rd57, %rd15;
	cvt.u64.u32 	%rd59, %r17;
	shl.b64 	%rd60, %rd59, 32;
	add.s64 	%rd61, %rd56, 1;
	shr.u64 	%rd62, %rd61, 10;
	add.s64 	%rd63, %rd62, 1;
	shr.u64 	%rd64, %rd63, 1;
	shl.b64 	%rd65, %rd58, 52;
	add.s64 	%rd66, %rd65, %rd64;
	add.s64 	%rd67, %rd66, 4602678819172646912;
	or.b64  	%rd68, %rd67, %rd60;
	mov.b64 	%fd4, %rd68;
$L__BB4_9:
	st.param.f64 	[func_retval0], %fd4;
	st.param.b32 	[func_retval0+8], %r46;
	ret;

}
.func  (.param .b64 func_retval0) __internal_accurate_pow(
	.param .b64 __internal_accurate_pow_param_0
)
{
	.reg .pred 	%p<8>;
	.reg .b32 	%r<49>;
	.reg .b32 	%f<3>;
	.reg .b64 	%fd<109>;

	ld.param.f64 	%fd10, [__internal_accurate_pow_param_0];
	{
	.reg .b32 %temp; 
	mov.b64 	{%temp, %r46}, %fd10;
	}
	{
	.reg .b32 %temp; 
	mov.b64 	{%r45, %temp}, %fd10;
	}
	shr.u32 	%r47, %r46, 20;
	setp.gt.u32 	%p1, %r46, 1048575;
	@%p1 bra 	$L__BB5_2;
	mul.f64 	%fd11, %fd10, 0d4350000000000000;
	{
	.reg .b32 %temp; 
	mov.b64 	{%temp, %r46}, %fd11;
	}
	{
	.reg .b32 %temp; 
	mov.b64 	{%r45, %temp}, %fd11;
	}
	shr.u32 	%r16, %r46, 20;
	add.s32 	%r47, %r16, -54;
$L__BB5_2:
	add.s32 	%r48, %r47, -1023;
	and.b32  	%r17, %r46, -2146435073;
	or.b32  	%r18, %r17, 1072693248;
	mov.b64 	%fd107, {%r45, %r18};
	setp.lt.u32 	%p2, %r18, 1073127583;
	@%p2 bra 	$L__BB5_4;
	{
	.reg .b32 %temp; 
	mov.b64 	{%r19, %temp}, %fd107;
	}
	{
	.reg .b32 %temp; 
	mov.b64 	{%temp, %r20}, %fd107;
	}
	add.s32 	%r21, %r20, -1048576;
	mov.b64 	%fd107, {%r19, %r21};
	add.s32 	%r48, %r47, -1022;
$L__BB5_4:
	add.f64 	%fd12, %fd107, 0dBFF0000000000000;
	add.f64 	%fd13, %fd107, 0d3FF0000000000000;
	rcp.approx.ftz.f64 	%fd14, %fd13;
	neg.f64 	%fd15, %fd13;
	fma.rn.f64 	%fd16, %fd15, %fd14, 0d3FF0000000000000;
	fma.rn.f64 	%fd17, %fd16, %fd16, %fd16;
	fma.rn.f64 	%fd18, %fd17, %fd14, %fd14;
	mul.f64 	%fd19, %fd12, %fd18;
	fma.rn.f64 	%fd20, %fd12, %fd18, %fd19;
	mul.f64 	%fd21, %fd20, %fd20;
	fma.rn.f64 	%fd22, %fd21, 0d3EB0F5FF7D2CAFE2, 0d3ED0F5D241AD3B5A;
	fma.rn.f64 	%fd23, %fd22, %fd21, 0d3EF3B20A75488A3F;
	fma.rn.f64 	%fd24, %fd23, %fd21, 0d3F1745CDE4FAECD5;
	fma.rn.f64 	%fd25, %fd24, %fd21, 0d3F3C71C7258A578B;
	fma.rn.f64 	%fd26, %fd25, %fd21, 0d3F6249249242B910;
	fma.rn.f64 	%fd27, %fd26, %fd21, 0d3F89999999999DFB;
	sub.f64 	%fd28, %fd12, %fd20;
	add.f64 	%fd29, %fd28, %fd28;
	neg.f64 	%fd30, %fd20;
	fma.rn.f64 	%fd31, %fd30, %fd12, %fd29;
	mul.f64 	%fd32, %fd18, %fd31;
	fma.rn.f64 	%fd33, %fd21, %fd27, 0d3FB5555555555555;
	mov.f64 	%fd34, 0d3FB5555555555555;
	sub.f64 	%fd35, %fd34, %fd33;
	fma.rn.f64 	%fd36, %fd21, %fd27, %fd35;
	add.f64 	%fd37, %fd36, 0dBC46A4CB00B9E7B0;
	add.f64 	%fd38, %fd33, %fd37;
	sub.f64 	%fd39, %fd33, %fd38;
	add.f64 	%fd40, %fd37, %fd39;
	mul.rn.f64 	%fd41, %fd20, %fd20;
	neg.f64 	%fd42, %fd41;
	fma.rn.f64 	%fd43, %fd20, %fd20, %fd42;
	{
	.reg .b32 %temp; 
	mov.b64 	{%r22, %temp}, %fd32;
	}
	{
	.reg .b32 %temp; 
	mov.b64 	{%temp, %r23}, %fd32;
	}
	add.s32 	%r24, %r23, 1048576;
	mov.b64 	%fd44, {%r22, %r24};
	fma.rn.f64 	%fd45, %fd20, %fd44, %fd43;
	mul.rn.f64 	%fd46, %fd41, %fd20;
	neg.f64 	%fd47, %fd46;
	fma.rn.f64 	%fd48, %fd41, %fd20, %fd47;
	fma.rn.f64 	%fd49, %fd41, %fd32, %fd48;
	fma.rn.f64 	%fd50, %fd45, %fd20, %fd49;
	mul.rn.f64 	%fd51, %fd38, %fd46;
	neg.f64 	%fd52, %fd51;
	fma.rn.f64 	%fd53, %fd38, %fd46, %fd52;
	fma.rn.f64 	%fd54, %fd38, %fd50, %fd53;
	fma.rn.f64 	%fd55, %fd40, %fd46, %fd54;
	add.f64 	%fd56, %fd51, %fd55;
	sub.f64 	%fd57, %fd51, %fd56;
	add.f64 	%fd58, %fd55, %fd57;
	add.f64 	%fd59, %fd20, %fd56;
	sub.f64 	%fd60, %fd20, %fd59;
	add.f64 	%fd61, %fd56, %fd60;
	add.f64 	%fd62, %fd58, %fd61;
	add.f64 	%fd63, %fd32, %fd62;
	add.f64 	%fd64, %fd59, %fd63;
	sub.f64 	%fd65, %fd59, %fd64;
	add.f64 	%fd66, %fd63, %fd65;
	xor.b32  	%r25, %r48, -2147483648;
	mov.b32 	%r26, 1127219200;
	mov.b64 	%fd67, {%r25, %r26};
	mov.b32 	%r27, -2147483648;
	mov.b64 	%fd68, {%r27, %r26};
	sub.f64 	%fd69, %fd67, %fd68;
	fma.rn.f64 	%fd70, %fd69, 0d3FE62E42FEFA39EF, %fd64;
	fma.rn.f64 	%fd71, %fd69, 0dBFE62E42FEFA39EF, %fd70;
	sub.f64 	%fd72, %fd71, %fd64;
	sub.f64 	%fd73, %fd66, %fd72;
	fma.rn.f64 	%fd74, %fd69, 0d3C7ABC9E3B39803F, %fd73;
	add.f64 	%fd75, %fd70, %fd74;
	sub.f64 	%fd76, %fd70, %fd75;
	add.f64 	%fd77, %fd74, %fd76;
	mov.f64 	%fd78, 0d4000000000000000;
	{
	.reg .b32 %temp; 
	mov.b64 	{%temp, %r28}, %fd78;
	}
	{
	.reg .b32 %temp; 
	mov.b64 	{%r29, %temp}, %fd78;
	}
	shl.b32 	%r30, %r28, 1;
	setp.gt.u32 	%p3, %r30, -33554433;
	and.b32  	%r31, %r28, -15728641;
	selp.b32 	%r32, %r31, %r28, %p3;
	mov.b64 	%fd79, {%r29, %r32};
	mul.rn.f64 	%fd80, %fd75, %fd79;
	neg.f64 	%fd81, %fd80;
	fma.rn.f64 	%fd82, %fd75, %fd79, %fd81;
	fma.rn.f64 	%fd83, %fd77, %fd79, %fd82;
	add.f64 	%fd4, %fd80, %fd83;
	sub.f64 	%fd84, %fd80, %fd4;
	add.f64 	%fd5, %fd83, %fd84;
	fma.rn.f64 	%fd85, %fd4, 0d3FF71547652B82FE, 0d4338000000000000;
	{
	.reg .b32 %temp; 
	mov.b64 	{%r13, %temp}, %fd85;
	}
	mov.f64 	%fd86, 0dC338000000000000;
	add.rn.f64 	%fd87, %fd85, %fd86;
	fma.rn.f64 	%fd88, %fd87, 0dBFE62E42FEFA39EF, %fd4;
	fma.rn.f64 	%fd89, %fd87, 0dBC7ABC9E3B39803F, %fd88;
	fma.rn.f64 	%fd90, %fd89, 0d3E5ADE1569CE2BDF, 0d3E928AF3FCA213EA;
	fma.rn.f64 	%fd91, %fd90, %fd89, 0d3EC71DEE62401315;
	fma.rn.f64 	%fd92, %fd91, %fd89, 0d3EFA01997C89EB71;
	fma.rn.f64 	%fd93, %fd92, %fd89, 0d3F2A01A014761F65;
	fma.rn.f64 	%fd94, %fd93, %fd89, 0d3F56C16C1852B7AF;
	fma.rn.f64 	%fd95, %fd94, %fd89, 0d3F81111111122322;
	fma.rn.f64 	%fd96, %fd95, %fd89, 0d3FA55555555502A1;
	fma.rn.f64 	%fd97, %fd96, %fd89, 0d3FC5555555555511;
	fma.rn.f64 	%fd98, %fd97, %fd89, 0d3FE000000000000B;
	fma.rn.f64 	%fd99, %fd98, %fd89, 0d3FF0000000000000;
	fma.rn.f64 	%fd100, %fd99, %fd89, 0d3FF0000000000000;
	{
	.reg .b32 %temp; 
	mov.b64 	{%r14, %temp}, %fd100;
	}
	{
	.reg .b32 %temp; 
	mov.b64 	{%temp, %r15}, %fd100;
	}
	shl.b32 	%r33, %r13, 20;
	add.s32 	%r34, %r33, %r15;
	mov.b64 	%fd108, {%r14, %r34};
	{
	.reg .b32 %temp; 
	mov.b64 	{%temp, %r35}, %fd4;
	}
	mov.b32 	%f2, %r35;
	abs.f32 	%f1, %f2;
	setp.lt.f32 	%p4, %f1, 0f4086232B;
	@%p4 bra 	$L__BB5_7;
	setp.lt.f64 	%p5, %fd4, 0d0000000000000000;
	add.f64 	%fd101, %fd4, 0d7FF0000000000000;
	selp.f64 	%fd108, 0d0000000000000000, %fd101, %p5;
	setp.geu.f32 	%p6, %f1, 0f40874800;
	@%p6 bra 	$L__BB5_7;
	shr.u32 	%r36, %r13, 31;
	add.s32 	%r37, %r13, %r36;
	shr.s32 	%r38, %r37, 1;
	shl.b32 	%r39, %r38, 20;
	add.s32 	%r40, %r15, %r39;
	mov.b64 	%fd102, {%r14, %r40};
	sub.s32 	%r41, %r13, %r38;
	shl.b32 	%r42, %r41, 20;
	add.s32 	%r43, %r42, 1072693248;
	mov.b32 	%r44, 0;
	mov.b64 	%fd103, {%r44, %r43};
	mul.f64 	%fd108, %fd103, %fd102;
$L__BB5_7:
	abs.f64 	%fd104, %fd108;
	setp.eq.f64 	%p7, %fd104, 0d7FF0000000000000;
	fma.rn.f64 	%fd105, %fd108, %fd5, %fd108;
	selp.f64 	%fd106, %fd108, %fd105, %p7;
	st.param.f64 	[func_retval0], %fd106;
	ret;

}


// ===== COMPILED SASS (sm_100) =====

	.target	sm_100

	.elftype	@"ET_EXEC"


//--------------------- .note.nv.tkinfo           --------------------------
	.section	.note.nv.tkinfo,"",@"SHT_NOTE"
	.sectionflags	@"SHF_NOTE_NV_TKINFO"
	.tkinfo
        /*0018*/ 	.word	0x00000002
        /*0030*/ 	.string	""
        /*0030*/ 	.string	"ptxas"
        /*0030*/ 	.string	"Cuda compilation tools, release 13.0, V13.0.88"
        /*0030*/ 	.string	"Build cuda_13.0.r13.0/compiler.36424714_0"
        /*0030*/ 	.string	"-arch sm_100 -m 64 "



//--------------------- .note.nv.cuinfo           --------------------------
	.section	.note.nv.cuinfo,"",@"SHT_NOTE"
	.sectionflags	@"SHF_NOTE_NV_CUINFO"
        /*0018*/ 	.short	0x0002
        /*001a*/ 	.short	0x0064
        /*001c*/ 	.short	0x0082
	.zero		2


//--------------------- .nv.info                  --------------------------
	.section	.nv.info,"",@"SHT_CUDA_INFO"
	.align	4


	//----- nvinfo : EIATTR_REGCOUNT
	.align		4
        /*0000*/ 	.byte	0x04, 0x2f
        /*0002*/ 	.short	(.L_3 - .L_2)
	.align		4
.L_2:
        /*0004*/ 	.word	index@(_Z16waveNumberMatrixPdS_S_ii)
        /*0008*/ 	.word	0x00000020


	//----- nvinfo : EIATTR_FRAME_SIZE
	.align		4
.L_3:
        /*000c*/ 	.byte	0x04, 0x11
        /*000e*/ 	.short	(.L_5 - .L_4)
	.align		4
.L_4:
        /*0010*/ 	.word	index@($_Z16waveNumberMatrixPdS_S_ii$__internal_trig_reduction_slowpathd)
        /*0014*/ 	.word	0x00000028


	//----- nvinfo : EIATTR_FRAME_SIZE
	.align		4
.L_5:
        /*0018*/ 	.byte	0x04, 0x11
        /*001a*/ 	.short	(.L_7 - .L_6)
	.align		4
.L_6:
        /*001c*/ 	.word	index@($__internal_4_$__cuda_sm20_div_rn_f64_full)
        /*0020*/ 	.word	0x00000028


	//----- nvinfo : EIATTR_FRAME_SIZE
	.align		4
.L_7:
        /*0024*/ 	.byte	0x04, 0x11
        /*0026*/ 	.short	(.L_9 - .L_8)
	.align		4
.L_8:
        /*0028*/ 	.word	index@(_Z16waveNumberMatrixPdS_S_ii)
        /*002c*/ 	.word	0x00000028


	//----- nvinfo : EIATTR_REGCOUNT
	.align		4
.L_9:
        /*0030*/ 	.byte	0x04, 0x2f
        /*0032*/ 	.short	(.L_11 - .L_10)
	.align		4
.L_10:
        /*0034*/ 	.word	index@(_Z14convertTo8BitsPaPdif)
        /*0038*/ 	.word	0x0000001e


	//----- nvinfo : EIATTR_FRAME_SIZE
	.align		4
.L_11:
        /*003c*/ 	.byte	0x04, 0x11
        /*003e*/ 	.short	(.L_13 - .L_12)
	.align		4
.L_12:
        /*0040*/ 	.word	index@($__internal_3_$__cuda_sm20_dsqrt_rn_f64_mediumpath_v1)
        /*0044*/ 	.word	0x00000000


	//----- nvinfo : EIATTR_FRAME_SIZE
	.align		4
.L_13:
        /*0048*/ 	.byte	0x04, 0x11
        /*004a*/ 	.short	(.L_15 - .L_14)
	.align		4
.L_14:
        /*004c*/ 	.word	index@($__internal_2_$__cuda_sm20_div_rn_f64_full)
        /*0050*/ 	.word	0x00000000


	//----- nvinfo : EIATTR_FRAME_SIZE
	.align		4
.L_15:
        /*0054*/ 	.byte	0x04, 0x11
        /*0056*/ 	.short	(.L_17 - .L_16)
	.align		4
.L_16:
        /*0058*/ 	.word	index@(_Z14convertTo8BitsPaPdif)
        /*005c*/ 	.word	0x00000000


	//----- nvinfo : EIATTR_REGCOUNT
	.align		4
.L_17:
        /*0060*/ 	.byte	0x04, 0x2f
        /*0062*/ 	.short	(.L_19 - .L_18)
	.align		4
.L_18:
        /*0064*/ 	.word	index@(_Z12weightMatrixPdS_S_iii)
        /*0068*/ 	.word	0x00000020


	//----- nvinfo : EIATTR_FRAME_SIZE
	.align		4
.L_19:
        /*006c*/ 	.byte	0x04, 0x11
        /*006e*/ 	.short	(.L_21 - .L_20)
	.align		4
.L_20:
        /*0070*/ 	.word	index@($_Z12weightMatrixPdS_S_iii$__internal_trig_reduction_slowpathd)
        /*0074*/ 	.word	0x00000028


	//----- nvinfo : EIATTR_FRAME_SIZE
	.align		4
.L_21:
        /*0078*/ 	.byte	0x04, 0x11
        /*007a*/ 	.short	(.L_23 - .L_22)
	.align		4
.L_22:
        /*007c*/ 	.word	index@(_Z12weightMatrixPdS_S_iii)
        /*0080*/ 	.word	0x00000028


	//----- nvinfo : EIATTR_REGCOUNT
	.align		4
.L_23:
        /*0084*/ 	.byte	0x04, 0x2f
        /*0086*/ 	.short	(.L_25 - .L_24)
	.align		4
.L_24:
        /*0088*/ 	.word	index@(_Z23weightMatrix8BitsScaledP5char2PdS1_iiif)
        /*008c*/ 	.word	0x00000020


	//----- nvinfo : EIATTR_FRAME_SIZE
	.align		4
.L_25:
        /*0090*/ 	.byte	0x04, 0x11
        /*0092*/ 	.short	(.L_27 - .L_26)
	.align		4
.L_26:
        /*0094*/ 	.word	index@($_Z23weightMatrix8BitsScaledP5char2PdS1_iiif$__internal_trig_reduction_slowpathd)
        /*0098*/ 	.word	0x00000028


	//----- nvinfo : EIATTR_FRAME_SIZE
	.align		4
.L_27:
        /*009c*/ 	.byte	0x04, 0x11
        /*009e*/ 	.short	(.L_29 - .L_28)
	.align		4
.L_28:
        /*00a0*/ 	.word	index@($_Z23weightMatrix8BitsScaledP5char2PdS1_iiif$__internal_accurate_pow)
        /*00a4*/ 	.word	0x00000028


	//----- nvinfo : EIATTR_FRAME_SIZE
	.align		4
.L_29:
        /*00a8*/ 	.byte	0x04, 0x11
        /*00aa*/ 	.short	(.L_31 - .L_30)
	.align		4
.L_30:
        /*00ac*/ 	.word	index@($__internal_1_$__cuda_sm20_dsqrt_rn_f64_mediumpath_v1)
        /*00b0*/ 	.word	0x00000028


	//----- nvinfo : EIATTR_FRAME_SIZE
	.align		4
.L_31:
        /*00b4*/ 	.byte	0x04, 0x11
        /*00b6*/ 	.short	(.L_33 - .L_32)
	.align		4
.L_32:
        /*00b8*/ 	.word	index@($__internal_0_$__cuda_sm20_div_rn_f64_full)
        /*00bc*/ 	.word	0x00000028


	//----- nvinfo : EIATTR_FRAME_SIZE
	.align		4
.L_33:
        /*00c0*/ 	.byte	0x04, 0x11
        /*00c2*/ 	.short	(.L_35 - .L_34)
	.align		4
.L_34:
        /*00c4*/ 	.word	index@(_Z23weightMatrix8BitsScaledP5char2PdS1_iiif)
        /*00c8*/ 	.word	0x00000028


	//----- nvinfo : EIATTR_MIN_STACK_SIZE
	.align		4
.L_35:
        /*00cc*/ 	.byte	0x04, 0x12
        /*00ce*/ 	.short	(.L_37 - .L_36)
	.align		4
.L_36:
        /*00d0*/ 	.word	index@(_Z23weightMatrix8BitsScaledP5char2PdS1_iiif)
        /*00d4*/ 	.word	0x00000028


	//----- nvinfo : EIATTR_MIN_STACK_SIZE
	.align		4
.L_37:
        /*00d8*/ 	.byte	0x04, 0x12
        /*00da*/ 	.short	(.L_39 - .L_38)
	.align		4
.L_38:
        /*00dc*/ 	.word	index@(_Z12weightMatrixPdS_S_iii)
        /*00e0*/ 	.word	0x00000028


	//----- nvinfo : EIATTR_MIN_STACK_SIZE
	.align		4
.L_39:
        /*00e4*/ 	.byte	0x04, 0x12
        /*00e6*/ 	.short	(.L_41 - .L_40)
	.align		4
.L_40:
        /*00e8*/ 	.word	index@(_Z14convertTo8BitsPaPdif)
        /*00ec*/ 	.word	0x00000000


	//----- nvinfo : EIATTR_MIN_STACK_SIZE
	.align		4
.L_41:
        /*00f0*/ 	.byte	0x04, 0x12
        /*00f2*/ 	.short	(.L_43 - .L_42)
	.align		4
.L_42:
        /*00f4*/ 	.word	index@(_Z16waveNumberMatrixPdS_S_ii)
        /*00f8*/ 	.word	0x00000028
.L_43:


//--------------------- .nv.compat                --------------------------
	.section	.nv.compat,"",@"SHT_CUDA_COMPAT_INFO"
	.align	4
        /*0000*/ 	.byte	0x02, 0x09, 0x00, 0x00, 0x02, 0x02, 0x01, 0x00, 0x02, 0x05, 0x05, 0x00, 0x03, 0x07, 0x01, 0x01
        /*0010*/ 	.byte	0x02, 0x03, 0x00, 0x00, 0x02, 0x06, 0x01, 0x00, 0x04, 0x0b, 0x08, 0x00, 0x01, 0x00, 0x00, 0x00
        /*0020*/ 	.byte	0x00, 0x00, 0x00, 0x00


//--------------------- .nv.info._Z23weightMatrix8BitsScaledP5char2PdS1_iiif --------------------------
	.section	.nv.info._Z23weightMatrix8BitsScaledP5char2PdS1_iiif,"",@"SHT_CUDA_INFO"
	.sectionflags	@""
	.align	4


	//----- nvinfo : EIATTR_CUDA_API_VERSION
	.align		4
        /*0000*/ 	.byte	0x04, 0x37
        /*0002*/ 	.short	(.L_45 - .L_44)
.L_44:
        /*0004*/ 	.word	0x00000082


	//----- nvinfo : EIATTR_KPARAM_INFO
	.align		4
.L_45:
        /*0008*/ 	.byte	0x04, 0x17
        /*000a*/ 	.short	(.L_47 - .L_46)
.L_46:
        /*000c*/ 	.word	0x00000000
        /*0010*/ 	.short	0x0006
        /*0012*/ 	.short	0x0024
        /*0014*/ 	.byte	0x00, 0xf0, 0x11, 0x00


	//----- nvinfo : EIATTR_KPARAM_INFO
	.align		4
.L_47:
        /*0018*/ 	.byte	0x04, 0x17
        /*001a*/ 	.short	(.L_49 - .L_48)
.L_48:
        /*001c*/ 	.word	0x00000000
        /*0020*/ 	.short	0x0005
        /*0022*/ 	.short	0x0020
        /*0024*/ 	.byte	0x00, 0xf0, 0x11, 0x00


	//----- nvinfo : EIATTR_KPARAM_INFO
	.align		4
.L_49:
        /*0028*/ 	.byte	0x04, 0x17
        /*002a*/ 	.short	(.L_51 - .L_50)
.L_50:
        /*002c*/ 	.word	0x00000000
        /*0030*/ 	.short	0x0004
        /*0032*/ 	.short	0x001c
        /*0034*/ 	.byte	0x00, 0xf0, 0x11, 0x00


	//----- nvinfo : EIATTR_KPARAM_INFO
	.align		4
.L_51:
        /*0038*/ 	.byte	0x04, 0x17
        /*003a*/ 	.short	(.L_53 - .L_52)
.L_52:
        /*003c*/ 	.word	0x00000000
        /*0040*/ 	.short	0x0003
        /*0042*/ 	.short	0x0018
        /*0044*/ 	.byte	0x00, 0xf0, 0x11, 0x00


	//----- nvinfo : EIATTR_KPARAM_INFO
	.align		4
.L_53:
        /*0048*/ 	.byte	0x04, 0x17
        /*004a*/ 	.short	(.L_55 - .L_54)
.L_54:
        /*004c*/ 	.word	0x00000000
        /*0050*/ 	.short	0x0002
        /*0052*/ 	.short	0x0010
        /*0054*/ 	.byte	0x00, 0xf5, 0x21, 0x00


	//----- nvinfo : EIATTR_KPARAM_INFO
	.align		4
.L_55:
        /*0058*/ 	.byte	0x04, 0x17
        /*005a*/ 	.short	(.L_57 - .L_56)
.L_56:
        /*005c*/ 	.word	0x00000000
        /*0060*/ 	.short	0x0001
        /*0062*/ 	.short	0x0008
        /*0064*/ 	.byte	0x00, 0xf5, 0x21, 0x00


	//----- nvinfo : EIATTR_KPARAM_INFO
	.align		4
.L_57:
        /*0068*/ 	.byte	0x04, 0x17
        /*006a*/ 	.short	(.L_59 - .L_58)
.L_58:
        /*006c*/ 	.word	0x00000000
        /*0070*/ 	.short	0x0000
        /*0072*/ 	.short	0x0000
        /*0074*/ 	.byte	0x00, 0xf5, 0x21, 0x00


	//----- nvinfo : EIATTR_SPARSE_MMA_MASK
	.align		4
.L_59:
        /*0078*/ 	.byte	0x03, 0x50
        /*007a*/ 	.short	0x0000


	//----- nvinfo : EIATTR_MAXREG_COUNT
	.align		4
        /*007c*/ 	.byte	0x03, 0x1b
        /*007e*/ 	.short	0x00ff


	//----- nvinfo : EIATTR_MERCURY_ISA_VERSION
	.align		4
        /*0080*/ 	.byte	0x03, 0x5f
        /*0082*/ 	.short	0x0101


	//----- nvinfo : EIATTR_VRC_CTA_INIT_COUNT
	.align		4
        /*0084*/ 	.byte	0x02, 0x4a
	.zero		1
	.zero		1


	//----- nvinfo : EIATTR_EXIT_INSTR_OFFSETS
	.align		4
        /*0088*/ 	.byte	0x04, 0x1c
        /*008a*/ 	.short	(.L_61 - .L_60)


	//   ....[0]....
.L_60:
        /*008c*/ 	.word	0x00001780


	//----- nvinfo : EIATTR_CRS_STACK_SIZE
	.align		4
.L_61:
        /*0090*/ 	.byte	0x04, 0x1e
        /*0092*/ 	.short	(.L_63 - .L_62)
.L_62:
        /*0094*/ 	.word	0x00000000


	//----- nvinfo : EIATTR_CBANK_PARAM_SIZE
	.align		4
.L_63:
        /*0098*/ 	.byte	0x03, 0x19
        /*009a*/ 	.short	0x0028


	//----- nvinfo : EIATTR_PARAM_CBANK
	.align		4
        /*009c*/ 	.byte	0x04, 0x0a
        /*009e*/ 	.short	(.L_65 - .L_64)
	.align		4
.L_64:
        /*00a0*/ 	.word	index@(.nv.constant0._Z23weightMatrix8BitsScaledP5char2PdS1_iiif)
        /*00a4*/ 	.short	0x0380
        /*00a6*/ 	.short	0x0028


	//----- nvinfo : EIATTR_SW_WAR
	.align		4
.L_65:
        /*00a8*/ 	.byte	0x04, 0x36
        /*00aa*/ 	.short	(.L_67 - .L_66)
.L_66:
        /*00ac*/ 	.word	0x00000008
.L_67:


//--------------------- .nv.info._Z12weightMatrixPdS_S_iii --------------------------
	.section	.nv.info._Z12weightMatrixPdS_S_iii,"",@"SHT_CUDA_INFO"
	.sectionflags	@""
	.align	4


	//----- nvinfo : EIATTR_CUDA_API_VERSION
	.align		4
        /*0000*/ 	.byte	0x04, 0x37
        /*0002*/ 	.short	(.L_69 - .L_68)
.L_68:
        /*0004*/ 	.word	0x00000082


	//----- nvinfo : EIATTR_KPARAM_INFO
	.align		4
.L_69:
        /*0008*/ 	.byte	0x04, 0x17
        /*000a*/ 	.short	(.L_71 - .L_70)
.L_70:
        /*000c*/ 	.word	0x00000000
        /*0010*/ 	.short	0x0005
        /*0012*/ 	.short	0x0020
        /*0014*/ 	.byte	0x00, 0xf0, 0x11, 0x00


	//----- nvinfo : EIATTR_KPARAM_INFO
	.align		4
.L_71:
        /*0018*/ 	.byte	0x04, 0x17
        /*001a*/ 	.short	(.L_73 - .L_72)
.L_72:
        /*001c*/ 	.word	0x00000000
        /*0020*/ 	.short	0x0004
        /*0022*/ 	.short	0x001c
        /*0024*/ 	.byte	0x00, 0xf0, 0x11, 0x00


	//----- nvinfo : EIATTR_KPARAM_INFO
	.align		4
.L_73:
        /*0028*/ 	.byte	0x04, 0x17
        /*002a*/ 	.short	(.L_75 - .L_74)
.L_74:
        /*002c*/ 	.word	0x00000000
        /*0030*/ 	.short	0x0003
        /*0032*/ 	.short	0x0018
        /*0034*/ 	.byte	0x00, 0xf0, 0x11, 0x00


	//----- nvinfo : EIATTR_KPARAM_INFO
	.align		4
.L_75:
        /*0038*/ 	.byte	0x04, 0x17
        /*003a*/ 	.short	(.L_77 - .L_76)
.L_76:
        /*003c*/ 	.word	0x00000000
        /*0040*/ 	.short	0x0002
        /*0042*/ 	.short	0x0010
        /*0044*/ 	.byte	0x00, 0xf5, 0x21, 0x00


	//----- nvinfo : EIATTR_KPARAM_INFO
	.align		4
.L_77:
        /*0048*/ 	.byte	0x04, 0x17
        /*004a*/ 	.short	(.L_79 - .L_78)
.L_78:
        /*004c*/ 	.word	0x00000000
        /*0050*/ 	.short	0x0001
        /*0052*/ 	.short	0x0008
        /*0054*/ 	.byte	0x00, 0xf5, 0x21, 0x00


	//----- nvinfo : EIATTR_KPARAM_INFO
	.align		4
.L_79:
        /*0058*/ 	.byte	0x04, 0x17
        /*005a*/ 	.short	(.L_81 - .L_80)
.L_80:
        /*005c*/ 	.word	0x00000000
        /*0060*/ 	.short	0x0000
        /*0062*/ 	.short	0x0000
        /*0064*/ 	.byte	0x00, 0xf5, 0x21, 0x00


	//----- nvinfo : EIATTR_SPARSE_MMA_MASK
	.align		4
.L_81:
        /*0068*/ 	.byte	0x03, 0x50
        /*006a*/ 	.short	0x0000


	//----- nvinfo : EIATTR_MAXREG_COUNT
	.align		4
        /*006c*/ 	.byte	0x03, 0x1b
        /*006e*/ 	.short	0x00ff


	//----- nvinfo : EIATTR_MERCURY_ISA_VERSION
	.align		4
        /*0070*/ 	.byte	0x03, 0x5f
        /*0072*/ 	.short	0x0101


	//----- nvinfo : EIATTR_VRC_CTA_INIT_COUNT
	.align		4
        /*0074*/ 	.byte	0x02, 0x4a
	.zero		1
	.zero		1


	//----- nvinfo : EIATTR_EXIT_INSTR_OFFSETS
	.align		4
        /*0078*/ 	.byte	0x04, 0x1c
        /*007a*/ 	.short	(.L_83 - .L_82)


	//   ....[0]....
.L_82:
        /*007c*/ 	.word	0x00000fe0


	//----- nvinfo : EIATTR_CRS_STACK_SIZE
	.align		4
.L_83:
        /*0080*/ 	.byte	0x04, 0x1e
        /*0082*/ 	.short	(.L_85 - .L_84)
.L_84:
        /*0084*/ 	.word	0x00000000


	//----- nvinfo : EIATTR_CBANK_PARAM_SIZE
	.align		4
.L_85:
        /*0088*/ 	.byte	0x03, 0x19
        /*008a*/ 	.short	0x0024


	//----- nvinfo : EIATTR_PARAM_CBANK
	.align		4
        /*008c*/ 	.byte	0x04, 0x0a
        /*008e*/ 	.short	(.L_87 - .L_86)
	.align		4
.L_86:
        /*0090*/ 	.word	index@(.nv.constant0._Z12weightMatrixPdS_S_iii)
        /*0094*/ 	.short	0x0380
        /*0096*/ 	.short	0x0024


	//----- nvinfo : EIATTR_SW_WAR
	.align		4
.L_87:
        /*0098*/ 	.byte	0x04, 0x36
        /*009a*/ 	.short	(.L_89 - .L_88)
.L_88:
        /*009c*/ 	.word	0x00000008
.L_89:


//--------------------- .nv.info._Z14convertTo8BitsPaPdif --------------------------
	.section	.nv.info._Z14convertTo8BitsPaPdif,"",@"SHT_CUDA_INFO"
	.sectionflags	@""
	.align	4


	//----- nvinfo : EIATTR_CUDA_API_VERSION
	.align		4
        /*0000*/ 	.byte	0x04, 0x37
        /*0002*/ 	.short	(.L_91 - .L_90)
.L_90:
        /*0004*/ 	.word	0x00000082


	//----- nvinfo : EIATTR_KPARAM_INFO
	.align		4
.L_91:
        /*0008*/ 	.byte	0x04, 0x17
        /*000a*/ 	.short	(.L_93 - .L_92)
.L_92:
        /*000c*/ 	.word	0x00000000
        /*0010*/ 	.short	0x0003
        /*0012*/ 	.short	0x0014
        /*0014*/ 	.byte	0x00, 0xf0, 0x11, 0x00


	//----- nvinfo : EIATTR_KPARAM_INFO
	.align		4
.L_93:
        /*0018*/ 	.byte	0x04, 0x17
        /*001a*/ 	.short	(.L_95 - .L_94)
.L_94:
        /*001c*/ 	.word	0x00000000
        /*0020*/ 	.short	0x0002
        /*0022*/ 	.short	0x0010
        /*0024*/ 	.byte	0x00, 0xf0, 0x11, 0x00


	//----- nvinfo : EIATTR_KPARAM_INFO
	.align		4
.L_95:
        /*0028*/ 	.byte	0x04, 0x17
        /*002a*/ 	.short	(.L_97 - .L_96)
.L_96:
        /*002c*/ 	.word	0x00000000
        /*0030*/ 	.short	0x0001
        /*0032*/ 	.short	0x0008
        /*0034*/ 	.byte	0x00, 0xf5, 0x21, 0x00


	//----- nvinfo : EIATTR_KPARAM_INFO
	.align		4
.L_97:
        /*0038*/ 	.byte	0x04, 0x17
        /*003a*/ 	.short	(.L_99 - .L_98)
.L_98:
        /*003c*/ 	.word	0x00000000
        /*0040*/ 	.short	0x0000
        /*0042*/ 	.short	0x0000
        /*0044*/ 	.byte	0x00, 0xf5, 0x21, 0x00


	//----- nvinfo : EIATTR_SPARSE_MMA_MASK
	.align		4
.L_99:
        /*0048*/ 	.byte	0x03, 0x50
        /*004a*/ 	.short	0x0000


	//----- nvinfo : EIATTR_MAXREG_COUNT
	.align		4
        /*004c*/ 	.byte	0x03, 0x1b
        /*004e*/ 	.short	0x00ff


	//----- nvinfo : EIATTR_MERCURY_ISA_VERSION
	.align		4
        /*0050*/ 	.byte	0x03, 0x5f
        /*0052*/ 	.short	0x0101


	//----- nvinfo : EIATTR_VRC_CTA_INIT_COUNT
	.align		4
        /*0054*/ 	.byte	0x02, 0x4a
	.zero		1
	.zero		1


	//----- nvinfo : EIATTR_EXIT_INSTR_OFFSETS
	.align		4
        /*0058*/ 	.byte	0x04, 0x1c
        /*005a*/ 	.short	(.L_101 - .L_100)


	//   ....[0]....
.L_100:
        /*005c*/ 	.word	0x00000670


	//----- nvinfo : EIATTR_CRS_STACK_SIZE
	.align		4
.L_101:
        /*0060*/ 	.byte	0x04, 0x1e
        /*0062*/ 	.short	(.L_103 - .L_102)
.L_102:
        /*0064*/ 	.word	0x00000000


	//----- nvinfo : EIATTR_CBANK_PARAM_SIZE
	.align		4
.L_103:
        /*0068*/ 	.byte	0x03, 0x19
        /*006a*/ 	.short	0x0018


	//----- nvinfo : EIATTR_PARAM_CBANK
	.align		4
        /*006c*/ 	.byte	0x04, 0x0a
        /*006e*/ 	.short	(.L_105 - .L_104)
	.align		4
.L_104:
        /*0070*/ 	.word	index@(.nv.constant0._Z14convertTo8BitsPaPdif)
        /*0074*/ 	.short	0x0380
        /*0076*/ 	.short	0x0018


	//----- nvinfo : EIATTR_SW_WAR
	.align		4
.L_105:
        /*0078*/ 	.byte	0x04, 0x36
        /*007a*/ 	.short	(.L_107 - .L_106)
.L_106:
        /*007c*/ 	.word	0x00000008
.L_107:


//--------------------- .nv.info._Z16waveNumberMatrixPdS_S_ii --------------------------
	.section	.nv.info._Z16waveNumberMatrixPdS_S_ii,"",@"SHT_CUDA_INFO"
	.sectionflags	@""
	.align	4


	//----- nvinfo : EIATTR_CUDA_API_VERSION
	.align		4
        /*0000*/ 	.byte	0x04, 0x37
        /*0002*/ 	.short	(.L_109 - .L_108)
.L_108:
        /*0004*/ 	.word	0x00000082


	//----- nvinfo : EIATTR_KPARAM_INFO
	.align		4
.L_109:
        /*0008*/ 	.byte	0x04, 0x17
        /*000a*/ 	.short	(.L_111 - .L_110)
.L_110:
        /*000c*/ 	.word	0x00000000
        /*0010*/ 	.short	0x0004
        /*0012*/ 	.short	0x001c
        /*0014*/ 	.byte	0x00, 0xf0, 0x11, 0x00


	//----- nvinfo : EIATTR_KPARAM_INFO
	.align		4
.L_111:
        /*0018*/ 	.byte	0x04, 0x17
        /*001a*/ 	.short	(.L_113 - .L_112)
.L_112:
        /*001c*/ 	.word	0x00000000
        /*0020*/ 	.short	0x0003
        /*0022*/ 	.short	0x0018
        /*0024*/ 	.byte	0x00, 0xf0, 0x11, 0x00


	//----- nvinfo : EIATTR_KPARAM_INFO
	.align		4
.L_113:
        /*0028*/ 	.byte	0x04, 0x17
        /*002a*/ 	.short	(.L_115 - .L_114)
.L_114:
        /*002c*/ 	.word	0x00000000
        /*0030*/ 	.short	0x0002
        /*0032*/ 	.short	0x0010
        /*0034*/ 	.byte	0x00, 0xf5, 0x21, 0x00


	//----- nvinfo : EIATTR_KPARAM_INFO
	.align		4
.L_115:
        /*0038*/ 	.byte	0x04, 0x17
        /*003a*/ 	.short	(.L_117 - .L_116)
.L_116:
        /*003c*/ 	.word	0x00000000
        /*0040*/ 	.short	0x0001
        /*0042*/ 	.short	0x0008
        /*0044*/ 	.byte	0x00, 0xf5, 0x21, 0x00


	//----- nvinfo : EIATTR_KPARAM_INFO
	.align		4
.L_117:
        /*0048*/ 	.byte	0x04, 0x17
        /*004a*/ 	.short	(.L_119 - .L_118)
.L_118:
        /*004c*/ 	.word	0x00000000
        /*0050*/ 	.short	0x0000
        /*0052*/ 	.short	0x0000
        /*0054*/ 	.byte	0x00, 0xf5, 0x21, 0x00


	//----- nvinfo : EIATTR_SPARSE_MMA_MASK
	.align		4
.L_119:
        /*0058*/ 	.byte	0x03, 0x50
        /*005a*/ 	.short	0x0000


	//----- nvinfo : EIATTR_MAXREG_COUNT
	.align		4
        /*005c*/ 	.byte	0x03, 0x1b
        /*005e*/ 	.short	0x00ff


	//----- nvinfo : EIATTR_MERCURY_ISA_VERSION
	.align		4
        /*0060*/ 	.byte	0x03, 0x5f
        /*0062*/ 	.short	0x0101


	//----- nvinfo : EIATTR_VRC_CTA_INIT_COUNT
	.align		4
        /*0064*/ 	.byte	0x02, 0x4a
	.zero		1
	.zero		1


	//----- nvinfo : EIATTR_EXIT_INSTR_OFFSETS
	.align		4
        /*0068*/ 	.byte	0x04, 0x1c
        /*006a*/ 	.short	(.L_121 - .L_120)


	//   ....[0]....
.L_120:
        /*006c*/ 	.word	0x00000070


	//   ....[1]....
        /*0070*/ 	.word	0x000012b0


	//----- nvinfo : EIATTR_CRS_STACK_SIZE
	.align		4
.L_121:
        /*0074*/ 	.byte	0x04, 0x1e
        /*0076*/ 	.short	(.L_123 - .L_122)
.L_122:
        /*0078*/ 	.word	0x00000000


	//----- nvinfo : EIATTR_CBANK_PARAM_SIZE
	.align		4
.L_123:
        /*007c*/ 	.byte	0x03, 0x19
        /*007e*/ 	.short	0x0020


	//----- nvinfo : EIATTR_PARAM_CBANK
	.align		4
        /*0080*/ 	.byte	0x04, 0x0a
        /*0082*/ 	.short	(.L_125 - .L_124)
	.align		4
.L_124:
        /*0084*/ 	.word	index@(.nv.constant0._Z16waveNumberMatrixPdS_S_ii)
        /*0088*/ 	.short	0x0380
        /*008a*/ 	.short	0x0020


	//----- nvinfo : EIATTR_SW_WAR
	.align		4
.L_125:
        /*008c*/ 	.byte	0x04, 0x36
        /*008e*/ 	.short	(.L_127 - .L_126)
.L_126:
        /*0090*/ 	.word	0x00000008
.L_127:


//--------------------- .nv.callgraph             --------------------------
	.section	.nv.callgraph,"",@"SHT_CUDA_CALLGRAPH"
	.align	4
	.sectionentsize	8
	.align		4
        /*0000*/ 	.word	0x00000000
	.align		4
        /*0004*/ 	.word	0xffffffff
	.align		4
        /*0008*/ 	.word	0x00000000
	.align		4
        /*000c*/ 	.word	0xfffffffe
	.align		4
        /*0010*/ 	.word	0x00000000
	.align		4
        /*0014*/ 	.word	0xfffffffd
	.align		4
        /*0018*/ 	.word	0x00000000
	.align		4
        /*001c*/ 	.word	0xfffffffc


//--------------------- .nv.constant4             --------------------------
	.section	.nv.constant4,"a",@progbits
	.align	8
	.align		8
.nv.constant4:
        /*0000*/ 	.dword	__cudart_i2opi_d
	.align		8
        /*0008*/ 	.dword	__cudart_sin_cos_coeffs


//--------------------- .text._Z23weightMatrix8BitsScaledP5char2PdS1_iiif --------------------------
	.section	.text._Z23weightMatrix8BitsScaledP5char2PdS1_iiif,"ax",@progbits
	.align	128
        .global         _Z23weightMatrix8BitsScaledP5char2PdS1_iiif
        .type           _Z23weightMatrix8BitsScaledP5char2PdS1_iiif,@function
        .size           _Z23weightMatrix8BitsScaledP5char2PdS1_iiif,(.L_x_95 - _Z23weightMatrix8BitsScaledP5char2PdS1_iiif)
        .other          _Z23weightMatrix8BitsScaledP5char2PdS1_iiif,@"STO_CUDA_ENTRY STV_DEFAULT"
_Z23weightMatrix8BitsScaledP5char2PdS1_iiif:
.text._Z23weightMatrix8BitsScaledP5char2PdS1_iiif:
[----:B------:R-:W0:Y:S08]  /*0000*/  LDC R1, c[0x0][0x37c] ;  /* 0x0000df00ff017b82 */ /* 0x000e300000000800 */
[----:B------:R-:W1:Y:S01]  /*0010*/  LDC.64 R6, c[0x0][0x398] ;  /* 0x0000e600ff067b82 */ /* 0x000e620000000a00 */
[----:B------:R-:W2:Y:S01]  /*0020*/  S2R R0, SR_TID.X ;  /* 0x0000000000007919 */ /* 0x000ea20000002100 */
[----:B------:R-:W3:Y:S01]  /*0030*/  LDCU.64 UR8, c[0x0][0x358] ;  /* 0x00006b00ff0877ac */ /* 0x000ee20008000a00 */
[----:B0-----:R-:W-:Y:S01]  /*0040*/  VIADD R1, R1, 0xffffffd8 ;  /* 0xffffffd801017836 */ /* 0x001fe20000000000 */
[----:B------:R-:W-:-:S04]  /*0050*/  CS2R R20, SRZ ;  /* 0x0000000000147805 */ /* 0x000fc8000001ff00 */
[----:B------:R-:W0:Y:S08]  /*0060*/  S2UR UR4, SR_CTAID.X ;  /* 0x00000000000479c3 */ /* 0x000e300000002500 */
[----:B------:R-:W4:Y:S01]  /*0070*/  S2UR UR5, SR_CTAID.Y ;  /* 0x00000000000579c3 */ /* 0x000f220000002600 */
[----:B-1----:R-:W-:-:S13]  /*0080*/  ISETP.GE.AND P0, PT, R6, 0x1, PT ;  /* 0x000000010600780c */ /* 0x002fda0003f06270 */
[----:B--23--:R-:W-:Y:S05]  /*0090*/  @!P0 BRA `(.L_x_0) ;  /* 0x0000000800708947 */ /* 0x00cfea0003800000 */
[C---:B------:R-:W-:Y:S01]  /*00a0*/  ISETP.GE.U32.AND P1, PT, R6.reuse, 0x8, PT ;  /* 0x000000080600780c */ /* 0x040fe20003f26070 */
[C---:B----4-:R-:W-:Y:S01]  /*00b0*/  IMAD R2, R6.reuse, UR5, RZ ;  /* 0x0000000506027c24 */ /* 0x050fe2000f8e02ff */
[C---:B------:R-:W-:Y:S01]  /*00c0*/  LOP3.LUT R3, R6.reuse, 0x7, RZ, 0xc0, !PT ;  /* 0x0000000706037812 */ /* 0x040fe200078ec0ff */
[----:B0-----:R-:W-:Y:S01]  /*00d0*/  IMAD R4, R6, UR4, RZ ;  /* 0x0000000406047c24 */ /* 0x001fe2000f8e02ff */
[----:B------:R-:W-:Y:S01]  /*00e0*/  CS2R R20, SRZ ;  /* 0x0000000000147805 */ /* 0x000fe2000001ff00 */
[----:B------:R-:W-:Y:S01]  /*00f0*/  IMAD.MOV.U32 R5, RZ, RZ, RZ ;  /* 0x000000ffff057224 */ /* 0x000fe200078e00ff */
[----:B------:R-:W-:Y:S01]  /*0100*/  ISETP.NE.AND P0, PT, R3, RZ, PT ;  /* 0x000000ff0300720c */ /* 0x000fe20003f05270 */
[----:B------:R-:W-:-:S06]  /*0110*/  IMAD R25, R2, R7, RZ ;  /* 0x0000000702197224 */ /* 0x000fcc00078e02ff */
[----:B------:R-:W-:Y:S06]  /*0120*/  @!P1 BRA `(.L_x_1) ;  /* 0x0000000400149947 */ /* 0x000fec0003800000 */
[----:B------:R-:W0:Y:S01]  /*0130*/  LDC.64 R8, c[0x0][0x388] ;  /* 0x0000e200ff087b82 */ /* 0x000e220000000a00 */
[----:B------:R-:W-:Y:S01]  /*0140*/  LOP3.LUT R5, R6, 0x7ffffff8, RZ, 0xc0, !PT ;  /* 0x7ffffff806057812 */ /* 0x000fe200078ec0ff */
[----:B------:R-:W-:Y:S01]  /*0150*/  IMAD.MOV.U32 R27, RZ, RZ, RZ ;  /* 0x000000ffff1b7224 */ /* 0x000fe200078e00ff */
[----:B------:R-:W-:Y:S01]  /*0160*/  CS2R R20, SRZ ;  /* 0x0000000000147805 */ /* 0x000fe2000001ff00 */
[----:B------:R-:W-:Y:S02]  /*0170*/  IMAD.MOV.U32 R29, RZ, RZ, RZ ;  /* 0x000000ffff1d7224 */ /* 0x000fe400078e00ff */
[----:B------:R-:W-:Y:S02]  /*0180*/  IMAD.MOV.U32 R2, RZ, RZ, RZ ;  /* 0x000000ffff027224 */ /* 0x000fe400078e00ff */
[----:B------:R-:W-:Y:S02]  /*0190*/  IMAD.IADD R26, R25, 0x1, R0 ;  /* 0x00000001191a7824 */ /* 0x000fe400078e0200 */
[----:B------:R-:W-:Y:S01]  /*01a0*/  IMAD.MOV R24, RZ, RZ, -R5 ;  /* 0x000000ffff187224 */ /* 0x000fe200078e0a05 */
[----:B0-----:R-:W-:-:S05]  /*01b0*/  IADD3 R8, P1, PT, R8, 0x38, RZ ;  /* 0x0000003808087810 */ /* 0x001fca0007f3e0ff */
[----:B------:R-:W-:-:S08]  /*01c0*/  IMAD.X R9, RZ, RZ, R9, P1 ;  /* 0x000000ffff097224 */ /* 0x000fd000008e0609 */
.L_x_2:
[----:B------:R-:W0:Y:S01]  /*01d0*/  LDC.64 R10, c[0x0][0x390] ;  /* 0x0000e400ff0a7b82 */ /* 0x000e220000000a00 */
[C---:B------:R-:W-:Y:S01]  /*01e0*/  IMAD.IADD R19, R4.reuse, 0x1, R27 ;  /* 0x0000000104137824 */ /* 0x040fe200078e021b */
[----:B------:R-:W-:Y:S01]  /*01f0*/  IADD3 R13, P1, PT, R4, R27, RZ ;  /* 0x0000001b040d7210 */ /* 0x000fe20007f3e0ff */
[C-C-:B------:R-:W-:Y:S01]  /*0200*/  IMAD.IADD R17, R26.reuse, 0x1, R2.reuse ;  /* 0x000000011a117824 */ /* 0x140fe200078e0202 */
[----:B------:R-:W-:Y:S01]  /*0210*/  IADD3 R23, PT, PT, R26, R7, R2 ;  /* 0x000000071a177210 */ /* 0x000fe20007ffe002 */
[----:B------:R-:W-:Y:S01]  /*0220*/  IMAD.WIDE R18, R19, 0x8, R8 ;  /* 0x0000000813127825 */ /* 0x000fe200078e0208 */
[----:B------:R-:W-:Y:S02]  /*0230*/  LEA.HI.X.SX32 R14, R4, R29, 0x1, P1 ;  /* 0x0000001d040e7211 */ /* 0x000fe400008f0eff */
[----:B------:R-:W-:-:S03]  /*0240*/  LEA R12, P1, R13, R8, 0x3 ;  /* 0x000000080d0c7211 */ /* 0x000fc600078218ff */
[----:B------:R-:W2:Y:S01]  /*0250*/  LDG.E.64 R18, desc[UR8][R18.64+-0x38] ;  /* 0xffffc80812127981 */ /* 0x000ea2000c1e1b00 */
[----:B------:R-:W-:-:S05]  /*0260*/  LEA.HI.X R13, R13, R9, R14, 0x3, P1 ;  /* 0x000000090d0d7211 */ /* 0x000fca00008f1c0e */
[----:B------:R-:W3:Y:S01]  /*0270*/  LDG.E.64 R14, desc[UR8][R12.64+-0x30] ;  /* 0xffffd0080c0e7981 */ /* 0x000ee2000c1e1b00 */
[----:B0-----:R-:W-:-:S04]  /*0280*/  IMAD.WIDE R16, R17, 0x8, R10 ;  /* 0x0000000811107825 */ /* 0x001fc800078e020a */
[----:B------:R-:W-:Y:S02]  /*0290*/  IMAD.WIDE R22, R23, 0x8, R10 ;  /* 0x0000000817167825 */ /* 0x000fe400078e020a */
[----:B------:R-:W2:Y:S04]  /*02a0*/  LDG.E.64 R16, desc[UR8][R16.64] ;  /* 0x0000000810107981 */ /* 0x000ea8000c1e1b00 */
[----:B------:R-:W3:Y:S01]  /*02b0*/  LDG.E.64 R22, desc[UR8][R22.64] ;  /* 0x0000000816167981 */ /* 0x000ee2000c1e1b00 */
[----:B--2---:R-:W-:Y:S01]  /*02c0*/  DFMA R16, R18, R16, R20 ;  /* 0x000000101210722b */ /* 0x004fe20000000014 */
[----:B------:R-:W-:-:S04]  /*02d0*/  IMAD R21, R7, 0x2, R2 ;  /* 0x0000000207157824 */ /* 0x000fc800078e0202 */
[----:B------:R-:W-:-:S03]  /*02e0*/  IMAD.IADD R21, R26, 0x1, R21 ;  /* 0x000000011a157824 */ /* 0x000fc600078e0215 */
[----:B---3--:R-:W-:Y:S01]  /*02f0*/  DFMA R22, R14, R22, R16 ;  /* 0x000000160e16722b */ /* 0x008fe20000000010 */
[----:B------:R-:W-:Y:S01]  /*0300*/  IMAD R15, R7, 0x3, R2 ;  /* 0x00000003070f7824 */ /* 0x000fe200078e0202 */
[----:B------:R-:W2:Y:S01]  /*0310*/  LDG.E.64 R16, desc[UR8][R12.64+-0x20] ;  /* 0xffffe0080c107981 */ /* 0x000ea2000c1e1b00 */
[----:B------:R-:W-:-:S04]  /*0320*/  IMAD.WIDE R20, R21, 0x8, R10 ;  /* 0x0000000815147825 */ /* 0x000fc800078e020a */
[----:B------:R-:W-:Y:S01]  /*0330*/  IMAD.IADD R15, R26, 0x1, R15 ;  /* 0x000000011a0f7824 */ /* 0x000fe200078e020f */
[----:B------:R-:W3:Y:S03]  /*0340*/  LDG.E.64 R18, desc[UR8][R20.64] ;  /* 0x0000000814127981 */ /* 0x000ee6000c1e1b00 */
[----:B------:R-:W-:-:S06]  /*0350*/  IMAD.WIDE R14, R15, 0x8, R10 ;  /* 0x000000080f0e7825 */ /* 0x000fcc00078e020a */
[----:B------:R-:W2:Y:S04]  /*0360*/  LDG.E.64 R14, desc[UR8][R14.64] ;  /* 0x000000080e0e7981 */ /* 0x000ea8000c1e1b00 */
[----:B------:R-:W3:Y:S02]  /*0370*/  LDG.E.64 R20, desc[UR8][R12.64+-0x28] ;  /* 0xffffd8080c147981 */ /* 0x000ee4000c1e1b00 */
[----:B---3--:R-:W-:Y:S01]  /*0380*/  DFMA R18, R20, R18, R22 ;  /* 0x000000121412722b */ /* 0x008fe20000000016 */
[----:B------:R-:W-:-:S04]  /*0390*/  IMAD R23, R7, 0x4, R2 ;  /* 0x0000000407177824 */ /* 0x000fc800078e0202 */
[----:B------:R-:W-:-:S03]  /*03a0*/  IMAD.IADD R23, R26, 0x1, R23 ;  /* 0x000000011a177824 */ /* 0x000fc600078e0217 */
[----:B--2---:R-:W-:Y:S01]  /*03b0*/  DFMA R14, R16, R14, R18 ;  /* 0x0000000e100e722b */ /* 0x004fe20000000012 */
[----:B------:R-:W-:Y:S02]  /*03c0*/  IMAD R19, R7, 0x5, R2 ;  /* 0x0000000507137824 */ /* 0x000fe400078e0202 */
[----:B------:R-:W-:Y:S02]  /*03d0*/  IMAD.WIDE R16, R23, 0x8, R10 ;  /* 0x0000000817107825 */ /* 0x000fe400078e020a */
[----:B------:R-:W2:Y:S02]  /*03e0*/  LDG.E.64 R22, desc[UR8][R12.64+-0x10] ;  /* 0xfffff0080c167981 */ /* 0x000ea4000c1e1b00 */
[----:B------:R-:W-:Y:S02]  /*03f0*/  IMAD.IADD R21, R26, 0x1, R19 ;  /* 0x000000011a157824 */ /* 0x000fe400078e0213 */
[----:B------:R-:W3:Y:S02]  /*0400*/  LDG.E.64 R16, desc[UR8][R16.64] ;  /* 0x0000000810107981 */ /* 0x000ee4000c1e1b00 */
[----:B------:R-:W-:-:S02]  /*0410*/  IMAD.WIDE R20, R21, 0x8, R10 ;  /* 0x0000000815147825 */ /* 0x000fc400078e020a */
[----:B------:R-:W3:Y:S04]  /*0420*/  LDG.E.64 R18, desc[UR8][R12.64+-0x18] ;  /* 0xffffe8080c127981 */ /* 0x000ee8000c1e1b00 */
[----:B------:R-:W2:Y:S01]  /*0430*/  LDG.E.64 R20, desc[UR8][R20.64] ;  /* 0x0000000814147981 */ /* 0x000ea2000c1e1b00 */
[----:B---3--:R-:W-:Y:S01]  /*0440*/  DFMA R14, R18, R16, R14 ;  /* 0x00000010120e722b */ /* 0x008fe2000000000e */
[----:B------:R-:W-:Y:S02]  /*0450*/  IMAD R19, R7, 0x6, R2 ;  /* 0x0000000607137824 */ /* 0x000fe400078e0202 */
[----:B------:R-:W3:Y:S02]  /*0460*/  LDG.E.64 R16, desc[UR8][R12.64+-0x8] ;  /* 0xfffff8080c107981 */ /* 0x000ee4000c1e1b00 */
[----:B------:R-:W-:-:S03]  /*0470*/  IMAD.IADD R19, R26, 0x1, R19 ;  /* 0x000000011a137824 */ /* 0x000fc600078e0213 */
[----:B--2---:R-:W-:Y:S01]  /*0480*/  DFMA R22, R22, R20, R14 ;  /* 0x000000141616722b */ /* 0x004fe2000000000e */
[----:B------:R-:W-:Y:S02]  /*0490*/  IMAD R18, R7, 0x7, R2 ;  /* 0x0000000707127824 */ /* 0x000fe400078e0202 */
[----:B------:R-:W-:-:S04]  /*04a0*/  IMAD.WIDE R14, R19, 0x8, R10 ;  /* 0x00000008130e7825 */ /* 0x000fc800078e020a */
[----:B------:R-:W-:Y:S02]  /*04b0*/  IMAD.IADD R19, R26, 0x1, R18 ;  /* 0x000000011a137824 */ /* 0x000fe400078e0212 */
[----:B------:R-:W3:Y:S02]  /*04c0*/  LDG.E.64 R14, desc[UR8][R14.64] ;  /* 0x000000080e0e7981 */ /* 0x000ee4000c1e1b00 */
[----:B------:R-:W-:Y:S02]  /*04d0*/  IMAD.WIDE R10, R19, 0x8, R10 ;  /* 0x00000008130a7825 */ /* 0x000fe400078e020a */
[----:B------:R-:W2:Y:S04]  /*04e0*/  LDG.E.64 R18, desc[UR8][R12.64] ;  /* 0x000000080c127981 */ /* 0x000ea8000c1e1b00 */
[----:B------:R-:W2:Y:S01]  /*04f0*/  LDG.E.64 R20, desc[UR8][R10.64] ;  /* 0x000000080a147981 */ /* 0x000ea2000c1e1b00 */
[----:B------:R-:W-:-:S05]  /*0500*/  VIADD R24, R24, 0x8 ;  /* 0x0000000818187836 */ /* 0x000fca0000000000 */
[----:B------:R-:W-:Y:S02]  /*0510*/  ISETP.NE.AND P1, PT, R24, RZ, PT ;  /* 0x000000ff1800720c */ /* 0x000fe40003f25270 */
[----:B------:R-:W-:Y:S01]  /*0520*/  IADD3 R27, P2, PT, R27, 0x8, RZ ;  /* 0x000000081b1b7810 */ /* 0x000fe20007f5e0ff */
[----:B------:R-:W-:-:S04]  /*0530*/  IMAD R2, R7, 0x8, R2 ;  /* 0x0000000807027824 */ /* 0x000fc800078e0202 */
[----:B------:R-:W-:Y:S01]  /*0540*/  IMAD.X R29, RZ, RZ, R29, P2 ;  /* 0x000000ffff1d7224 */ /* 0x000fe200010e061d */
[----:B---3--:R-:W-:-:S08]  /*0550*/  DFMA R16, R16, R14, R22 ;  /* 0x0000000e1010722b */ /* 0x008fd00000000016 */
[----:B--2---:R-:W-:Y:S01]  /*0560*/  DFMA R20, R18, R20, R16 ;  /* 0x000000141214722b */ /* 0x004fe20000000010 */
[----:B------:R-:W-:Y:S10]  /*0570*/  @P1 BRA `(.L_x_2) ;  /* 0xfffffffc00141947 */ /* 0x000ff4000383ffff */
.L_x_1:
[----:B------:R-:W-:Y:S05]  /*0580*/  @!P0 BRA `(.L_x_0) ;  /* 0x0000000400348947 */ /* 0x000fea0003800000 */
[----:B------:R-:W-:Y:S02]  /*0590*/  ISETP.GE.U32.AND P0, PT, R3, 0x4, PT ;  /* 0x000000040300780c */ /* 0x000fe40003f06070 */
[----:B------:R-:W-:-:S04]  /*05a0*/  LOP3.LUT R24, R6, 0x3, RZ, 0xc0, !PT ;  /* 0x0000000306187812 */ /* 0x000fc800078ec0ff */
[----:B------:R-:W-:-:S07]  /*05b0*/  ISETP.NE.AND P1, PT, R24, RZ, PT ;  /* 0x000000ff1800720c */ /* 0x000fce0003f25270 */
[----:B------:R-:W-:Y:S06]  /*05c0*/  @!P0 BRA `(.L_x_3) ;  /* 0x0000000000888947 */ /* 0x000fec0003800000 */
[----:B------:R-:W0:Y:S01]  /*05d0*/  LDC.64 R14, c[0x0][0x388] ;  /* 0x0000e200ff0e7b82 */ /* 0x000e220000000a00 */
[--C-:B------:R-:W-:Y:S01]  /*05e0*/  IMAD R17, R6, UR5, R5.reuse ;  /* 0x0000000506117c24 */ /* 0x100fe2000f8e0205 */
[C---:B------:R-:W-:Y:S01]  /*05f0*/  IADD3 R2, P0, PT, R4.reuse, R5, RZ ;  /* 0x0000000504027210 */ /* 0x040fe20007f1e0ff */
[----:B------:R-:W-:Y:S02]  /*0600*/  IMAD.IADD R3, R4, 0x1, R5 ;  /* 0x0000000104037824 */ /* 0x000fe400078e0205 */
[-C--:B------:R-:W-:Y:S02]  /*0610*/  IMAD R17, R17, R7.reuse, R0 ;  /* 0x0000000711117224 */ /* 0x080fe400078e0200 */
[--C-:B------:R-:W-:Y:S01]  /*0620*/  IMAD R8, R5, R7, R7.reuse ;  /* 0x0000000705087224 */ /* 0x100fe200078e0207 */
[----:B------:R-:W1:Y:S04]  /*0630*/  LDC.64 R18, c[0x0][0x390] ;  /* 0x0000e400ff127b82 */ /* 0x000e680000000a00 */
[----:B------:R-:W-:Y:S01]  /*0640*/  IADD3 R13, PT, PT, R0, R25, R8 ;  /* 0x00000019000d7210 */ /* 0x000fe20007ffe008 */
[----:B------:R-:W-:-:S03]  /*0650*/  IMAD.IADD R8, R8, 0x1, R7 ;  /* 0x0000000108087824 */ /* 0x000fc600078e0207 */
[----:B------:R-:W2:Y:S01]  /*0660*/  LDC.64 R22, c[0x0][0x388] ;  /* 0x0000e200ff167b82 */ /* 0x000ea20000000a00 */
[----:B0-----:R-:W-:Y:S01]  /*0670*/  IMAD.WIDE R14, R3, 0x8, R14 ;  /* 0x00000008030e7825 */ /* 0x001fe200078e020e */
[----:B------:R-:W-:-:S05]  /*0680*/  LEA.HI.X.SX32 R3, R4, RZ, 0x1, P0 ;  /* 0x000000ff04037211 */ /* 0x000fca00000f0eff */
[----:B------:R-:W3:Y:S01]  /*0690*/  LDG.E.64 R14, desc[UR8][R14.64] ;  /* 0x000000080e0e7981 */ /* 0x000ee2000c1e1b00 */
[----:B-1----:R-:W-:Y:S01]  /*06a0*/  IMAD.WIDE R16, R17, 0x8, R18 ;  /* 0x0000000811107825 */ /* 0x002fe200078e0212 */
[----:B------:R-:W-:-:S03]  /*06b0*/  IADD3 R9, PT, PT, R0, R25, R8 ;  /* 0x0000001900097210 */ /* 0x000fc60007ffe008 */
[----:B------:R-:W-:Y:S02]  /*06c0*/  IMAD.WIDE R12, R13, 0x8, R18 ;  /* 0x000000080d0c7825 */ /* 0x000fe400078e0212 */
[----:B------:R-:W3:Y:S01]  /*06d0*/  LDG.E.64 R16, desc[UR8][R16.64] ;  /* 0x0000000810107981 */ /* 0x000ee2000c1e1b00 */
[----:B--2---:R-:W-:-:S03]  /*06e0*/  LEA R22, P0, R2, R22, 0x3 ;  /* 0x0000001602167211 */ /* 0x004fc600078018ff */
[----:B------:R-:W2:Y:S01]  /*06f0*/  LDG.E.64 R12, desc[UR8][R12.64] ;  /* 0x000000080c0c7981 */ /* 0x000ea2000c1e1b00 */
[----:B------:R-:W-:Y:S02]  /*0700*/  LEA.HI.X R23, R2, R23, R3, 0x3, P0 ;  /* 0x0000001702177211 */ /* 0x000fe400000f1c03 */
[----:B------:R-:W-:Y:S01]  /*0710*/  IADD3 R3, PT, PT, R25, R7, R8 ;  /* 0x0000000719037210 */ /* 0x000fe20007ffe008 */
[----:B------:R-:W-:Y:S02]  /*0720*/  IMAD.WIDE R8, R9, 0x8, R18 ;  /* 0x0000000809087825 */ /* 0x000fe400078e0212 */
[----:B------:R-:W2:Y:S02]  /*0730*/  LDG.E.64 R10, desc[UR8][R22.64+0x8] ;  /* 0x00000808160a7981 */ /* 0x000ea4000c1e1b00 */
[----:B------:R-:W-:Y:S02]  /*0740*/  IMAD.IADD R3, R3, 0x1, R0 ;  /* 0x0000000103037824 */ /* 0x000fe400078e0200 */
[----:B------:R-:W4:Y:S02]  /*0750*/  LDG.E.64 R8, desc[UR8][R8.64] ;  /* 0x0000000808087981 */ /* 0x000f24000c1e1b00 */
[----:B------:R-:W-:-:S02]  /*0760*/  IMAD.WIDE R18, R3, 0x8, R18 ;  /* 0x0000000803127825 */ /* 0x000fc400078e0212 */
[----:B------:R-:W4:Y:S04]  /*0770*/  LDG.E.64 R2, desc[UR8][R22.64+0x10] ;  /* 0x0000100816027981 */ /* 0x000f28000c1e1b00 */
[----:B------:R-:W5:Y:S04]  /*0780*/  LDG.E.64 R26, desc[UR8][R22.64+0x18] ;  /* 0x00001808161a7981 */ /* 0x000f68000c1e1b00 */
[----:B------:R-:W5:Y:S01]  /*0790*/  LDG.E.64 R18, desc[UR8][R18.64] ;  /* 0x0000000812127981 */ /* 0x000f62000c1e1b00 */
[----:B------:R-:W-:Y:S01]  /*07a0*/  VIADD R5, R5, 0x4 ;  /* 0x0000000405057836 */ /* 0x000fe20000000000 */
[----:B---3--:R-:W-:-:S08]  /*07b0*/  DFMA R14, R14, R16, R20 ;  /* 0x000000100e0e722b */ /* 0x008fd00000000014 */
[----:B--2---:R-:W-:-:S08]  /*07c0*/  DFMA R10, R10, R12, R14 ;  /* 0x0000000c0a0a722b */ /* 0x004fd0000000000e */
[----:B----4-:R-:W-:-:S08]  /*07d0*/  DFMA R2, R2, R8, R10 ;  /* 0x000000080202722b */ /* 0x010fd0000000000a */
[----:B-----5:R-:W-:-:S11]  /*07e0*/  DFMA R20, R26, R18, R2 ;  /* 0x000000121a14722b */ /* 0x020fd60000000002 */
.L_x_3:
[----:B------:R-:W-:Y:S05]  /*07f0*/  @!P1 BRA `(.L_x_0) ;  /* 0x0000000000989947 */ /* 0x000fea0003800000 */
[----:B------:R-:W-:Y:S02]  /*0800*/  ISETP.NE.AND P0, PT, R24, 0x1, PT ;  /* 0x000000011800780c */ /* 0x000fe40003f05270 */
[----:B------:R-:W-:-:S04]  /*0810*/  LOP3.LUT R2, R6, 0x1, RZ, 0xc0, !PT ;  /* 0x0000000106027812 */ /* 0x000fc800078ec0ff */
[----:B------:R-:W-:-:S07]  /*0820*/  ISETP.NE.U32.AND P1, PT, R2, 0x1, PT ;  /* 0x000000010200780c */ /* 0x000fce0003f25070 */
[----:B------:R-:W-:Y:S06]  /*0830*/  @!P0 BRA `(.L_x_4) ;  /* 0x00000000005c8947 */ /* 0x000fec0003800000 */
[----:B------:R-:W0:Y:S01]  /*0840*/  LDC.64 R10, c[0x0][0x388] ;  /* 0x0000e200ff0a7b82 */ /* 0x000e220000000a00 */
[--C-:B------:R-:W-:Y:S01]  /*0850*/  IMAD R6, R6, UR5, R5.reuse ;  /* 0x0000000506067c24 */ /* 0x100fe2000f8e0205 */
[--C-:B------:R-:W-:Y:S01]  /*0860*/  SHF.R.S32.HI R15, RZ, 0x1f, R5.reuse ;  /* 0x0000001fff0f7819 */ /* 0x100fe20000011405 */
[----:B------:R-:W-:Y:S02]  /*0870*/  IMAD.IADD R13, R4, 0x1, R5 ;  /* 0x00000001040d7824 */ /* 0x000fe400078e0205 */
[----:B------:R-:W-:Y:S01]  /*0880*/  IMAD R17, R6, R7, R0 ;  /* 0x0000000706117224 */ /* 0x000fe200078e0200 */
[C---:B------:R-:W-:Y:S01]  /*0890*/  IADD3 R6, P0, PT, R4.reuse, R5, RZ ;  /* 0x0000000504067210 */ /* 0x040fe20007f1e0ff */
[----:B------:R-:W-:Y:S01]  /*08a0*/  IMAD R14, R5, R7, R7 ;  /* 0x00000007050e7224 */ /* 0x000fe200078e0207 */
[----:B------:R-:W1:Y:S02]  /*08b0*/  LDC.64 R2, c[0x0][0x390] ;  /* 0x0000e400ff027b82 */ /* 0x000e640000000a00 */
[----:B------:R-:W-:-:S06]  /*08c0*/  LEA.HI.X.SX32 R15, R4, R15, 0x1, P0 ;  /* 0x0000000f040f7211 */ /* 0x000fcc00000f0eff */
[----:B------:R-:W2:Y:S01]  /*08d0*/  LDC.64 R8, c[0x0][0x388] ;  /* 0x0000e200ff087b82 */ /* 0x000ea20000000a00 */
[----:B0-----:R-:W-:-:S06]  /*08e0*/  IMAD.WIDE R10, R13, 0x8, R10 ;  /* 0x000000080d0a7825 */ /* 0x001fcc00078e020a */
[----:B------:R-:W3:Y:S01]  /*08f0*/  LDG.E.64 R10, desc[UR8][R10.64] ;  /* 0x000000080a0a7981 */ /* 0x000ee2000c1e1b00 */
[----:B-1----:R-:W-:Y:S01]  /*0900*/  IMAD.WIDE R12, R17, 0x8, R2 ;  /* 0x00000008110c7825 */ /* 0x002fe200078e0202 */
[----:B------:R-:W-:-:S05]  /*0910*/  IADD3 R17, PT, PT, R0, R25, R14 ;  /* 0x0000001900117210 */ /* 0x000fca0007ffe00e */
[----:B------:R-:W3:Y:S01]  /*0920*/  LDG.E.64 R12, desc[UR8][R12.64] ;  /* 0x000000080c0c7981 */ /* 0x000ee2000c1e1b00 */
[----:B--2---:R-:W-:Y:S01]  /*0930*/  LEA R8, P0, R6, R8, 0x3 ;  /* 0x0000000806087211 */ /* 0x004fe200078018ff */
[----:B------:R-:W-:-:S03]  /*0940*/  IMAD.WIDE R2, R17, 0x8, R2 ;  /* 0x0000000811027825 */ /* 0x000fc600078e0202 */
[----:B------:R-:W-:-:S03]  /*0950*/  LEA.HI.X R9, R6, R9, R15, 0x3, P0 ;  /* 0x0000000906097211 */ /* 0x000fc600000f1c0f */
[----:B------:R-:W2:Y:S04]  /*0960*/  LDG.E.64 R2, desc[UR8][R2.64] ;  /* 0x0000000802027981 */ /* 0x000ea8000c1e1b00 */
[----:B------:R-:W2:Y:S01]  /*0970*/  LDG.E.64 R8, desc[UR8][R8.64+0x8] ;  /* 0x0000080808087981 */ /* 0x000ea2000c1e1b00 */
[----:B------:R-:W-:Y:S01]  /*0980*/  VIADD R5, R5, 0x2 ;  /* 0x0000000205057836 */ /* 0x000fe20000000000 */
[----:B---3--:R-:W-:-:S08]  /*0990*/  DFMA R20, R10, R12, R20 ;  /* 0x0000000c0a14722b */ /* 0x008fd00000000014 */
[----:B--2---:R-:W-:-:S11]  /*09a0*/  DFMA R20, R2, R8, R20 ;  /* 0x000000080214722b */ /* 0x004fd60000000014 */
.L_x_4:
[----:B------:R-:W-:Y:S05]  /*09b0*/  @P1 BRA `(.L_x_0) ;  /* 0x0000000000281947 */ /* 0x000fea0003800000 */
[----:B------:R-:W0:Y:S01]  /*09c0*/  LDC.64 R2, c[0x0][0x388] ;  /* 0x0000e200ff027b82 */ /* 0x000e220000000a00 */
[----:B------:R-:W-:Y:S02]  /*09d0*/  IMAD R7, R5, R7, R25 ;  /* 0x0000000705077224 */ /* 0x000fe400078e0219 */
[----:B------:R-:W-:Y:S02]  /*09e0*/  IMAD.IADD R5, R4, 0x1, R5 ;  /* 0x0000000104057824 */ /* 0x000fe400078e0205 */
[----:B------:R-:W-:-:S03]  /*09f0*/  IMAD.IADD R7, R7, 0x1, R0 ;  /* 0x0000000107077824 */ /* 0x000fc600078e0200 */
[----:B------:R-:W1:Y:S01]  /*0a00*/  LDC.64 R8, c[0x0][0x390] ;  /* 0x0000e400ff087b82 */ /* 0x000e620000000a00 */
[----:B0-----:R-:W-:-:S06]  /*0a10*/  IMAD.WIDE R2, R5, 0x8, R2 ;  /* 0x0000000805027825 */ /* 0x001fcc00078e0202 */
[----:B------:R-:W2:Y:S01]  /*0a20*/  LDG.E.64 R2, desc[UR8][R2.64] ;  /* 0x0000000802027981 */ /* 0x000ea2000c1e1b00 */
[----:B-1----:R-:W-:-:S06]  /*0a30*/  IMAD.WIDE R4, R7, 0x8, R8 ;  /* 0x0000000807047825 */ /* 0x002fcc00078e0208 */
[----:B------:R-:W2:Y:S02]  /*0a40*/  LDG.E.64 R4, desc[UR8][R4.64] ;  /* 0x0000000804047981 */ /* 0x000ea4000c1e1b00 */
[----:B--2---:R-:W-:-:S11]  /*0a50*/  DFMA R20, R2, R4, R20 ;  /* 0x000000040214722b */ /* 0x004fd60000000014 */
.L_x_0:
[----:B------:R-:W-:Y:S01]  /*0a60*/  DSETP.NEU.AND P0, PT, |R20|, +INF , PT ;  /* 0x7ff000001400742a */ /* 0x000fe20003f0d200 */
[----:B------:R-:W-:-:S13]  /*0a70*/  BSSY.RECONVERGENT B0, `(.L_x_5) ;  /* 0x0000017000007945 */ /* 0x000fda0003800200 */
[----:B------:R-:W-:Y:S01]  /*0a80*/  @!P0 DMUL R4, RZ, -R20 ;  /* 0x80000014ff048228 */ /* 0x000fe20000000000 */
[----:B------:R-:W-:Y:S01]  /*0a90*/  @!P0 IMAD.MOV.U32 R2, RZ, RZ, RZ ;  /* 0x000000ffff028224 */ /* 0x000fe200078e00ff */
[----:B------:R-:W-:Y:S09]  /*0aa0*/  @!P0 BRA `(.L_x_6) ;  /* 0x00000000004c8947 */ /* 0x000ff20003800000 */
[----:B------:R-:W-:Y:S01]  /*0ab0*/  UMOV UR6, 0x6dc9c883 ;  /* 0x6dc9c88300067882 */ /* 0x000fe20000000000 */
[----:B------:R-:W-:Y:S01]  /*0ac0*/  UMOV UR7, 0x3fe45f30 ;  /* 0x3fe45f3000077882 */ /* 0x000fe20000000000 */
[C---:B------:R-:W-:Y:S02]  /*0ad0*/  DSETP.GE.AND P0, PT, |R20|.reuse, 2.14748364800000000000e+09, PT ;  /* 0x41e000001400742a */ /* 0x040fe40003f06200 */
[----:B------:R-:W-:Y:S01]  /*0ae0*/  DMUL R2, R20, -UR6 ;  /* 0x8000000614027c28 */ /* 0x000fe20008000000 */
[----:B------:R-:W-:Y:S01]  /*0af0*/  UMOV UR6, 0x54442d18 ;  /* 0x54442d1800067882 */ /* 0x000fe20000000000 */
[----:B------:R-:W-:-:S08]  /*0b00*/  UMOV UR7, 0x3ff921fb ;  /* 0x3ff921fb00077882 */ /* 0x000fd00000000000 */
[----:B------:R-:W1:Y:S08]  /*0b10*/  F2I.F64 R2, R2 ;  /* 0x0000000200027311 */ /* 0x000e700000301100 */
[----:B-1----:R-:W1:Y:S02]  /*0b20*/  I2F.F64 R4, R2 ;  /* 0x0000000200047312 */ /* 0x002e640000201c00 */
[----:B-1----:R-:W-:Y:S01]  /*0b30*/  DFMA R6, R4, -UR6, -R20 ;  /* 0x8000000604067c2b */ /* 0x002fe20008000814 */
[----:B------:R-:W-:Y:S01]  /*0b40*/  UMOV UR6, 0x33145c00 ;  /* 0x33145c0000067882 */ /* 0x000fe20000000000 */
[----:B------:R-:W-:-:S06]  /*0b50*/  UMOV UR7, 0x3c91a626 ;  /* 0x3c91a62600077882 */ /* 0x000fcc0000000000 */
[----:B------:R-:W-:Y:S01]  /*0b60*/  DFMA R6, R4, -UR6, R6 ;  /* 0x8000000604067c2b */ /* 0x000fe20008000006 */
[----:B------:R-:W-:Y:S01]  /*0b70*/  UMOV UR6, 0x252049c0 ;  /* 0x252049c000067882 */ /* 0x000fe20000000000 */
[----:B------:R-:W-:-:S06]  /*0b80*/  UMOV UR7, 0x397b839a ;  /* 0x397b839a00077882 */ /* 0x000fcc0000000000 */
[----:B------:R-:W-:Y:S01]  /*0b90*/  DFMA R4, R4, -UR6, R6 ;  /* 0x8000000604047c2b */ /* 0x000fe20008000006 */
[----:B------:R-:W-:Y:S10]  /*0ba0*/  @!P0 BRA `(.L_x_6) ;  /* 0x00000000000c8947 */ /* 0x000ff40003800000 */
[----:B------:R-:W-:Y:S01]  /*0bb0*/  DADD R20, -RZ, -R20 ;  /* 0x00000000ff147229 */ /* 0x000fe20000000914 */
[----:B------:R-:W-:-:S10]  /*0bc0*/  MOV R12, 0xbe0 ;  /* 0x00000be0000c7802 */ /* 0x000fd40000000f00 */
[----:B0---4-:R-:W-:Y:S05]  /*0bd0*/  CALL.REL.NOINC `($_Z23weightMatrix8BitsScaledP5char2PdS1_iiif$__internal_trig_reduction_slowpathd) ;  /* 0x0000001c00b87944 */ /* 0x011fea0003c00000 */
.L_x_6:
[----:B0---4-:R-:W-:Y:S05]  /*0be0*/  BSYNC.RECONVERGENT B0 ;  /* 0x0000000000007941 */ /* 0x011fea0003800200 */
.L_x_5:
[----:B------:R-:W-:Y:S01]  /*0bf0*/  DMUL R6, R4, R4 ;  /* 0x0000000404067228 */ /* 0x000fe20000000000 */
[----:B------:R-:W-:Y:S01]  /*0c00*/  IMAD.MOV.U32 R10, RZ, RZ, 0x2cb0d246 ;  /* 0x2cb0d246ff0a7424 */ /* 0x000fe200078e00ff */
[----:B------:R-:W-:Y:S01]  /*0c10*/  UMOV UR6, 0xf9785eba ;  /* 0xf9785eba00067882 */ /* 0x000fe20000000000 */
[----:B------:R-:W-:Y:S01]  /*0c20*/  IMAD.MOV.U32 R11, RZ, RZ, 0x3e5ae5f1 ;  /* 0x3e5ae5f1ff0b7424 */ /* 0x000fe200078e00ff */
[----:B------:R-:W-:Y:S01]  /*0c30*/  UMOV UR7, 0x3de5db65 ;  /* 0x3de5db6500077882 */ /* 0x000fe20000000000 */
[----:B------:R-:W-:Y:S01]  /*0c40*/  IMAD.MOV.U32 R8, RZ, RZ, -0x3e107ad8 ;  /* 0xc1ef8528ff087424 */ /* 0x000fe200078e00ff */
[C---:B------:R-:W-:Y:S01]  /*0c50*/  LOP3.LUT R3, R2.reuse, 0x1, RZ, 0xc0, !PT ;  /* 0x0000000102037812 */ /* 0x040fe200078ec0ff */
[----:B------:R-:W-:Y:S01]  /*0c60*/  IMAD.MOV.U32 R9, RZ, RZ, 0x3e21eea7 ;  /* 0x3e21eea7ff097424 */ /* 0x000fe200078e00ff */
[----:B------:R-:W-:Y:S01]  /*0c70*/  LOP3.LUT P1, RZ, R2, 0x2, RZ, 0xc0, !PT ;  /* 0x0000000202ff7812 */ /* 0x000fe2000782c0ff */
[C---:B------:R-:W-:Y:S01]  /*0c80*/  DFMA R10, R6.reuse, UR6, -R10 ;  /* 0x00000006060a7c2b */ /* 0x040fe2000800080a */
[----:B------:R-:W-:Y:S01]  /*0c90*/  UMOV UR6, 0x20fd8164 ;  /* 0x20fd816400067882 */ /* 0x000fe20000000000 */
[----:B------:R-:W-:Y:S01]  /*0ca0*/  UMOV UR7, 0x3da8ff83 ;  /* 0x3da8ff8300077882 */ /* 0x000fe20000000000 */
[----:B------:R-:W-:Y:S01]  /*0cb0*/  ISETP.NE.U32.AND P0, PT, R3, 0x1, PT ;  /* 0x000000010300780c */ /* 0x000fe20003f05070 */
[C---:B------:R-:W-:Y:S01]  /*0cc0*/  DFMA R8, R6.reuse, -UR6, R8 ;  /* 0x8000000606087c2b */ /* 0x040fe20008000008 */
[----:B------:R-:W-:Y:S01]  /*0cd0*/  UMOV UR6, 0x69ace392 ;  /* 0x69ace39200067882 */ /* 0x000fe20000000000 */
[----:B------:R-:W-:Y:S01]  /*0ce0*/  UMOV UR7, 0x3ec71de3 ;  /* 0x3ec71de300077882 */ /* 0x000fe20000000000 */
[----:B------:R-:W-:Y:S01]  /*0cf0*/  BSSY.RECONVERGENT B0, `(.L_x_7) ;  /* 0x0000028000007945 */ /* 0x000fe20003800200 */
[----:B------:R-:W-:Y:S01]  /*0d00*/  DFMA R10, R6, R10, UR6 ;  /* 0x00000006060a7e2b */ /* 0x000fe2000800000a */
[----:B------:R-:W-:Y:S01]  /*0d10*/  UMOV UR6, 0x8e06e6d9 ;  /* 0x8e06e6d900067882 */ /* 0x000fe20000000000 */
[----:B------:R-:W-:-:S02]  /*0d20*/  UMOV UR7, 0x3e927e4f ;  /* 0x3e927e4f00077882 */ /* 0x000fc40000000000 */
[C---:B------:R-:W-:Y:S01]  /*0d30*/  DFMA R8, R6.reuse, R8, -UR6 ;  /* 0x8000000606087e2b */ /* 0x040fe20008000008 */
[----:B------:R-:W-:Y:S01]  /*0d40*/  UMOV UR6, 0x19db62a1 ;  /* 0x19db62a100067882 */ /* 0x000fe20000000000 */
[----:B------:R-:W-:Y:S02]  /*0d50*/  UMOV UR7, 0x3f2a01a0 ;  /* 0x3f2a01a000077882 */ /* 0x000fe40000000000 */
[C---:B------:R-:W-:Y:S01]  /*0d60*/  DFMA R10, R6.reuse, R10, -UR6 ;  /* 0x80000006060a7e2b */ /* 0x040fe2000800000a */
[----:B------:R-:W-:Y:S01]  /*0d70*/  UMOV UR6, 0x19ddbce9 ;  /* 0x19ddbce900067882 */ /* 0x000fe20000000000 */
[----:B------:R-:W-:Y:S02]  /*0d80*/  UMOV UR7, 0x3efa01a0 ;  /* 0x3efa01a000077882 */ /* 0x000fe40000000000 */
[----:B------:R-:W-:Y:S01]  /*0d90*/  DFMA R8, R6, R8, UR6 ;  /* 0x0000000606087e2b */ /* 0x000fe20008000008 */
[----:B------:R-:W-:Y:S01]  /*0da0*/  UMOV UR6, 0x11110818 ;  /* 0x1111081800067882 */ /* 0x000fe20000000000 */
[----:B------:R-:W-:-:S02]  /*0db0*/  UMOV UR7, 0x3f811111 ;  /* 0x3f81111100077882 */ /* 0x000fc40000000000 */
[C---:B------:R-:W-:Y:S01]  /*0dc0*/  DFMA R10, R6.reuse, R10, UR6 ;  /* 0x00000006060a7e2b */ /* 0x040fe2000800000a */
[----:B------:R-:W-:Y:S01]  /*0dd0*/  UMOV UR6, 0x16c15d47 ;  /* 0x16c15d4700067882 */ /* 0x000fe20000000000 */
[----:B------:R-:W-:Y:S02]  /*0de0*/  UMOV UR7, 0x3f56c16c ;  /* 0x3f56c16c00077882 */ /* 0x000fe40000000000 */
[C---:B------:R-:W-:Y:S01]  /*0df0*/  DFMA R8, R6.reuse, R8, -UR6 ;  /* 0x8000000606087e2b */ /* 0x040fe20008000008 */
[----:B------:R-:W-:Y:S01]  /*0e00*/  UMOV UR6, 0x55555554 ;  /* 0x5555555400067882 */ /* 0x000fe20000000000 */
[----:B------:R-:W-:Y:S02]  /*0e10*/  UMOV UR7, 0x3fc55555 ;  /* 0x3fc5555500077882 */ /* 0x000fe40000000000 */
[----:B------:R-:W-:Y:S01]  /*0e20*/  DFMA R10, R6, R10, -UR6 ;  /* 0x80000006060a7e2b */ /* 0x000fe2000800000a */
[----:B------:R-:W-:Y:S01]  /*0e30*/  UMOV UR6, 0x55555551 ;  /* 0x5555555100067882 */ /* 0x000fe20000000000 */
[----:B------:R-:W-:-:S02]  /*0e40*/  UMOV UR7, 0x3fa55555 ;  /* 0x3fa5555500077882 */ /* 0x000fc40000000000 */
[----:B------:R-:W-:-:S04]  /*0e50*/  DFMA R8, R6, R8, UR6 ;  /* 0x0000000606087e2b */ /* 0x000fc80008000008 */
[----:B------:R-:W-:-:S04]  /*0e60*/  DFMA R10, R6, R10, RZ ;  /* 0x0000000a060a722b */ /* 0x000fc800000000ff */
[----:B------:R-:W-:-:S04]  /*0e70*/  DFMA R8, R6, R8, -0.5 ;  /* 0xbfe000000608742b */ /* 0x000fc80000000008 */
[----:B------:R-:W-:-:S04]  /*0e80*/  DFMA R10, R10, R4, R4 ;  /* 0x000000040a0a722b */ /* 0x000fc80000000004 */
[----:B------:R-:W-:-:S06]  /*0e90*/  DFMA R8, R6, R8, 1 ;  /* 0x3ff000000608742b */ /* 0x000fcc0000000008 */
[----:B------:R-:W-:-:S04]  /*0ea0*/  LOP3.LUT R3, R11, 0x80000000, RZ, 0x3c, !PT ;  /* 0x800000000b037812 */ /* 0x000fc800078e3cff */
[----:B------:R-:W-:Y:S02]  /*0eb0*/  FSEL R7, R3, R9, !P0 ;  /* 0x0000000903077208 */ /* 0x000fe40004000000 */
[----:B------:R-:W-:Y:S02]  /*0ec0*/  FSEL R6, R10, R8, !P0 ;  /* 0x000000080a067208 */ /* 0x000fe40004000000 */
[----:B------:R-:W-:Y:S02]  /*0ed0*/  @P1 LOP3.LUT R3, R7, 0x80000000, RZ, 0x3c, !PT ;  /* 0x8000000007031812 */ /* 0x000fe400078e3cff */
[----:B------:R-:W-:Y:S02]  /*0ee0*/  FSEL R5, R9, R11, !P0 ;  /* 0x0000000b09057208 */ /* 0x000fe40004000000 */
[----:B------:R-:W-:Y:S01]  /*0ef0*/  FSEL R4, R8, R10, !P0 ;  /* 0x0000000a08047208 */ /* 0x000fe20004000000 */
[----:B------:R-:W-:Y:S01]  /*0f00*/  @P1 IMAD.MOV.U32 R7, RZ, RZ, R3 ;  /* 0x000000ffff071224 */ /* 0x000fe200078e0003 */
[----:B------:R-:W-:-:S05]  /*0f10*/  @P1 LOP3.LUT R9, R5, 0x80000000, RZ, 0x3c, !PT ;  /* 0x8000000005091812 */ /* 0x000fca00078e3cff */
[----:B------:R-:W-:Y:S01]  /*0f20*/  DADD R2, -RZ, |R6| ;  /* 0x00000000ff027229 */ /* 0x000fe20000000506 */
[----:B------:R-:W-:-:S09]  /*0f30*/  @P1 IMAD.MOV.U32 R5, RZ, RZ, R9 ;  /* 0x000000ffff051224 */ /* 0x000fd200078e0009 */
[----:B------:R-:W-:Y:S01]  /*0f40*/  IMAD.MOV.U32 R14, RZ, RZ, R2 ;  /* 0x000000ffff0e7224 */ /* 0x000fe200078e0002 */
[----:B------:R-:W-:-:S07]  /*0f50*/  MOV R2, 0xf70 ;  /* 0x00000f7000027802 */ /* 0x000fce0000000f00 */
[----:B------:R-:W-:Y:S05]  /*0f60*/  CALL.REL.NOINC `($_Z23weightMatrix8BitsScaledP5char2PdS1_iiif$__internal_accurate_pow) ;  /* 0x0000001000307944 */ /* 0x000fea0003c00000 */
[----:B------:R-:W-:Y:S05]  /*0f70*/  BSYNC.RECONVERGENT B0 ;  /* 0x0000000000007941 */ /* 0x000fea0003800200 */
.L_x_7:
[C---:B------:R-:W-:Y:S01]  /*0f80*/  DADD R2, R6.reuse, 2 ;  /* 0x4000000006027429 */ /* 0x040fe20000000000 */
[----:B------:R-:W-:Y:S01]  /*0f90*/  BSSY.RECONVERGENT B0, `(.L_x_8) ;  /* 0x000000f000007945 */ /* 0x000fe20003800200 */
[----:B------:R-:W-:Y:S01]  /*0fa0*/  DSETP.NEU.AND P0, PT, R6, RZ, PT ;  /* 0x000000ff0600722a */ /* 0x000fe20003f0d000 */
[----:B------:R-:W-:Y:S02]  /*0fb0*/  IMAD.MOV.U32 R8, RZ, RZ, R10 ;  /* 0x000000ffff087224 */ /* 0x000fe400078e000a */
[----:B------:R-:W-:-:S05]  /*0fc0*/  IMAD.MOV.U32 R9, RZ, RZ, R11 ;  /* 0x000000ffff097224 */ /* 0x000fca00078e000b */
[----:B------:R-:W-:-:S04]  /*0fd0*/  LOP3.LUT R2, R3, 0x7ff00000, RZ, 0xc0, !PT ;  /* 0x7ff0000003027812 */ /* 0x000fc800078ec0ff */
[----:B------:R-:W-:Y:S01]  /*0fe0*/  ISETP.NE.AND P1, PT, R2, 0x7ff00000, PT ;  /* 0x7ff000000200780c */ /* 0x000fe20003f25270 */
[----:B------:R-:W-:Y:S01]  /*0ff0*/  DADD R2, -RZ, |R4| ;  /* 0x00000000ff027229 */ /* 0x000fe20000000504 */
[----:B------:R-:W-:-:S11]  /*1000*/  @!P0 CS2R R8, SRZ ;  /* 0x0000000000088805 */ /* 0x000fd6000001ff00 */
[----:B------:R-:W-:Y:S05]  /*1010*/  @P1 BRA `(.L_x_9) ;  /* 0x0000000000181947 */ /* 0x000fea0003800000 */
[----:B------:R-:W-:-:S14]  /*1020*/  DSETP.NAN.AND P0, PT, R6, R6, PT ;  /* 0x000000060600722a */ /* 0x000fdc0003f08000 */
[----:B------:R-:W-:Y:S01]  /*1030*/  @P0 DADD R8, R6, 2 ;  /* 0x4000000006080429 */ /* 0x000fe20000000000 */
[----:B------:R-:W-:Y:S10]  /*1040*/  @P0 BRA `(.L_x_9) ;  /* 0x00000000000c0947 */ /* 0x000ff40003800000 */
[----:B------:R-:W-:-:S14]  /*1050*/  DSETP.NEU.AND P0, PT, |R6|, +INF , PT ;  /* 0x7ff000000600742a */ /* 0x000fdc0003f0d200 */
[----:B------:R-:W-:Y:S02]  /*1060*/  @!P0 IMAD.MOV.U32 R8, RZ, RZ, 0x0 ;  /* 0x00000000ff088424 */ /* 0x000fe400078e00ff */
[----:B------:R-:W-:-:S07]  /*1070*/  @!P0 IMAD.MOV.U32 R9, RZ, RZ, 0x7ff00000 ;  /* 0x7ff00000ff098424 */ /* 0x000fce00078e00ff */
.L_x_9:
[----:B------:R-:W-:Y:S05]  /*1080*/  BSYNC.RECONVERGENT B0 ;  /* 0x0000000000007941 */ /* 0x000fea0003800200 */
.L_x_8:
[----:B------:R-:W-:Y:S01]  /*1090*/  BSSY.RECONVERGENT B0, `(.L_x_10) ;  /* 0x0000004000007945 */ /* 0x000fe20003800200 */
[----:B------:R-:W-:Y:S01]  /*10a0*/  IMAD.MOV.U32 R14, RZ, RZ, R2 ;  /* 0x000000ffff0e7224 */ /* 0x000fe200078e0002 */
[----:B------:R-:W-:-:S07]  /*10b0*/  MOV R2, 0x10d0 ;  /* 0x000010d000027802 */ /* 0x000fce0000000f00 */
[----:B------:R-:W-:Y:S05]  /*10c0*/  CALL.REL.NOINC `($_Z23weightMatrix8BitsScaledP5char2PdS1_iiif$__internal_accurate_pow) ;  /* 0x0000000c00d87944 */ /* 0x000fea0003c00000 */
[----:B------:R-:W-:Y:S05]  /*10d0*/  BSYNC.RECONVERGENT B0 ;  /* 0x0000000000007941 */ /* 0x000fea0003800200 */
.L_x_10:
[C---:B------:R-:W-:Y:S01]  /*10e0*/  DADD R2, R4.reuse, 2 ;  /* 0x4000000004027429 */ /* 0x040fe20000000000 */
[----:B------:R-:W-:Y:S01]  /*10f0*/  BSSY.RECONVERGENT B0, `(.L_x_11) ;  /* 0x0000012000007945 */ /* 0x000fe20003800200 */
[----:B------:R-:W-:Y:S02]  /*1100*/  DSETP.NEU.AND P1, PT, R4, RZ, PT ;  /* 0x000000ff0400722a */ /* 0x000fe40003f2d000 */
[----:B------:R-:W-:Y:S02]  /*1110*/  DSETP.NEU.AND P3, PT, R6, 1, PT ;  /* 0x3ff000000600742a */ /* 0x000fe40003f6d000 */
[----:B------:R-:W-:-:S04]  /*1120*/  DSETP.NEU.AND P0, PT, R4, 1, PT ;  /* 0x3ff000000400742a */ /* 0x000fc80003f0d000 */
[----:B------:R-:W-:Y:S01]  /*1130*/  LOP3.LUT R2, R3, 0x7ff00000, RZ, 0xc0, !PT ;  /* 0x7ff0000003027812 */ /* 0x000fe200078ec0ff */
[----:B------:R-:W-:Y:S01]  /*1140*/  IMAD.MOV.U32 R3, RZ, RZ, R11 ;  /* 0x000000ffff037224 */ /* 0x000fe200078e000b */
[----:B------:R-:W-:Y:S02]  /*1150*/  FSEL R12, R8, RZ, P3 ;  /* 0x000000ff080c7208 */ /* 0x000fe40001800000 */
[----:B------:R-:W-:Y:S01]  /*1160*/  ISETP.NE.AND P2, PT, R2, 0x7ff00000, PT ;  /* 0x7ff000000200780c */ /* 0x000fe20003f45270 */
[----:B------:R-:W-:Y:S01]  /*1170*/  IMAD.MOV.U32 R2, RZ, RZ, R10 ;  /* 0x000000ffff027224 */ /* 0x000fe200078e000a */
[----:B------:R-:W-:Y:S02]  /*1180*/  FSEL R13, R9, 1.875, P3 ;  /* 0x3ff00000090d7808 */ /* 0x000fe40001800000 */
[----:B------:R-:W-:-:S09]  /*1190*/  @!P1 CS2R R2, SRZ ;  /* 0x0000000000029805 */ /* 0x000fd2000001ff00 */
[----:B------:R-:W-:Y:S05]  /*11a0*/  @P2 BRA `(.L_x_12) ;  /* 0x0000000000182947 */ /* 0x000fea0003800000 */
[----:B------:R-:W-:-:S14]  /*11b0*/  DSETP.NAN.AND P1, PT, R4, R4, PT ;  /* 0x000000040400722a */ /* 0x000fdc0003f28000 */
[----:B------:R-:W-:Y:S01]  /*11c0*/  @P1 DADD R2, R4, 2 ;  /* 0x4000000004021429 */ /* 0x000fe20000000000 */
[----:B------:R-:W-:Y:S10]  /*11d0*/  @P1 BRA `(.L_x_12) ;  /* 0x00000000000c1947 */ /* 0x000ff40003800000 */
[----:B------:R-:W-:-:S14]  /*11e0*/  DSETP.NEU.AND P1, PT, |R4|, +INF , PT ;  /* 0x7ff000000400742a */ /* 0x000fdc0003f2d200 */
[----:B------:R-:W-:Y:S02]  /*11f0*/  @!P1 IMAD.MOV.U32 R2, RZ, RZ, 0x0 ;  /* 0x00000000ff029424 */ /* 0x000fe400078e00ff */
[----:B------:R-:W-:-:S07]  /*1200*/  @!P1 IMAD.MOV.U32 R3, RZ, RZ, 0x7ff00000 ;  /* 0x7ff00000ff039424 */ /* 0x000fce00078e00ff */
.L_x_12:
[----:B------:R-:W-:Y:S05]  /*1210*/  BSYNC.RECONVERGENT B0 ;  /* 0x0000000000007941 */ /* 0x000fea0003800200 */
.L_x_11:
[----:B------:R-:W-:Y:S01]  /*1220*/  FSEL R2, R2, RZ, P0 ;  /* 0x000000ff02027208 */ /* 0x000fe20000000000 */
[----:B------:R-:W-:Y:S01]  /*1230*/  IMAD.MOV.U32 R10, RZ, RZ, 0x0 ;  /* 0x00000000ff0a7424 */ /* 0x000fe200078e00ff */
[----:B------:R-:W-:Y:S01]  /*1240*/  FSEL R3, R3, 1.875, P0 ;  /* 0x3ff0000003037808 */ /* 0x000fe20000000000 */
[----:B------:R-:W-:Y:S01]  /*1250*/  IMAD.MOV.U32 R11, RZ, RZ, 0x3fd80000 ;  /* 0x3fd80000ff0b7424 */ /* 0x000fe200078e00ff */
[----:B------:R-:W-:Y:S04]  /*1260*/  BSSY.RECONVERGENT B0, `(.L_x_13) ;  /* 0x0000012000007945 */ /* 0x000fe80003800200 */
[----:B------:R-:W-:-:S06]  /*1270*/  DADD R12, R12, R2 ;  /* 0x000000000c0c7229 */ /* 0x000fcc0000000002 */
[----:B------:R-:W0:Y:S04]  /*1280*/  MUFU.RSQ64H R9, R13 ;  /* 0x0000000d00097308 */ /* 0x000e280000001c00 */
[----:B------:R-:W-:-:S05]  /*1290*/  VIADD R8, R13, 0xfcb00000 ;  /* 0xfcb000000d087836 */ /* 0x000fca0000000000 */
[----:B------:R-:W-:Y:S01]  /*12a0*/  ISETP.GE.U32.AND P0, PT, R8, 0x7ca00000, PT ;  /* 0x7ca000000800780c */ /* 0x000fe20003f06070 */
[----:B0-----:R-:W-:-:S08]  /*12b0*/  DMUL R2, R8, R8 ;  /* 0x0000000808027228 */ /* 0x001fd00000000000 */
[----:B------:R-:W-:-:S08]  /*12c0*/  DFMA R2, R12, -R2, 1 ;  /* 0x3ff000000c02742b */ /* 0x000fd00000000802 */
[----:B------:R-:W-:Y:S02]  /*12d0*/  DFMA R10, R2, R10, 0.5 ;  /* 0x3fe00000020a742b */ /* 0x000fe4000000000a */
[----:B------:R-:W-:-:S08]  /*12e0*/  DMUL R2, R8, R2 ;  /* 0x0000000208027228 */ /* 0x000fd00000000000 */
[----:B------:R-:W-:-:S08]  /*12f0*/  DFMA R16, R10, R2, R8 ;  /* 0x000000020a10722b */ /* 0x000fd00000000008 */
[----:B------:R-:W-:Y:S02]  /*1300*/  DMUL R18, R12, R16 ;  /* 0x000000100c127228 */ /* 0x000fe40000000000 */
[----:B------:R-:W-:Y:S02]  /*1310*/  VIADD R15, R17, 0xfff00000 ;  /* 0xfff00000110f7836 */ /* 0x000fe40000000000 */
[----:B------:R-:W-:-:S04]  /*1320*/  IMAD.MOV.U32 R14, RZ, RZ, R16 ;  /* 0x000000ffff0e7224 */ /* 0x000fc800078e0010 */
[----:B------:R-:W-:-:S08]  /*1330*/  DFMA R20, R18, -R18, R12 ;  /* 0x800000121214722b */ /* 0x000fd0000000000c */
[----:B------:R-:W-:Y:S01]  /*1340*/  DFMA R10, R20, R14, R18 ;  /* 0x0000000e140a722b */ /* 0x000fe20000000012 */
[----:B------:R-:W-:Y:S10]  /*1350*/  @!P0 BRA `(.L_x_14) ;  /* 0x0000000000088947 */ /* 0x000ff40003800000 */
[----:B------:R-:W-:-:S07]  /*1360*/  MOV R2, 0x1380 ;  /* 0x0000138000027802 */ /* 0x000fce0000000f00 */
[----:B------:R-:W-:Y:S05]  /*1370*/  CALL.REL.NOINC `($__internal_1_$__cuda_sm20_dsqrt_rn_f64_mediumpath_v1) ;  /* 0x0000000800747944 */ /* 0x000fea0003c00000 */
.L_x_14:
[----:B------:R-:W-:Y:S05]  /*1380*/  BSYNC.RECONVERGENT B0 ;  /* 0x0000000000007941 */ /* 0x000fea0003800200 */
.L_x_13:
[----:B------:R-:W0:Y:S01]  /*1390*/  MUFU.RCP64H R3, R11 ;  /* 0x0000000b00037308 */ /* 0x000e220000001800 */
[----:B------:R-:W-:Y:S01]  /*13a0*/  IMAD.MOV.U32 R2, RZ, RZ, 0x1 ;  /* 0x00000001ff027424 */ /* 0x000fe200078e00ff */
[----:B------:R-:W1:Y:S01]  /*13b0*/  LDCU UR6, c[0x0][0x3a4] ;  /* 0x00007480ff0677ac */ /* 0x000e620008000800 */
[----:B------:R-:W-:Y:S01]  /*13c0*/  FSETP.GEU.AND P1, PT, |R7|, 6.5827683646048100446e-37, PT ;  /* 0x036000000700780b */ /* 0x000fe20003f2e200 */
[----:B------:R-:W-:Y:S03]  /*13d0*/  BSSY.RECONVERGENT B0, `(.L_x_15) ;  /* 0x000001a000007945 */ /* 0x000fe60003800200 */
[----:B0-----:R-:W-:Y:S01]  /*13e0*/  DFMA R8, R2, -R10, 1 ;  /* 0x3ff000000208742b */ /* 0x001fe2000000080a */
[----:B-1----:R-:W0:Y:S01]  /*13f0*/  F2I.TRUNC.NTZ R14, UR6 ;  /* 0x00000006000e7d05 */ /* 0x002e22000820f100 */
[----:B------:R-:W1:Y:S06]  /*1400*/  LDCU UR6, c[0x0][0x370] ;  /* 0x00006e00ff0677ac */ /* 0x000e6c0008000800 */
[----:B------:R-:W-:-:S08]  /*1410*/  DFMA R8, R8, R8, R8 ;  /* 0x000000080808722b */ /* 0x000fd00000000008 */
[----:B------:R-:W-:Y:S01]  /*1420*/  DFMA R8, R2, R8, R2 ;  /* 0x000000080208722b */ /* 0x000fe20000000002 */
[----:B-1----:R-:W-:-:S07]  /*1430*/  UIMAD UR4, UR5, UR6, UR4 ;  /* 0x00000006050472a4 */ /* 0x002fce000f8e0204 */
[----:B------:R-:W-:-:S08]  /*1440*/  DFMA R2, R8, -R10, 1 ;  /* 0x3ff000000802742b */ /* 0x000fd0000000080a */
[----:B------:R-:W-:-:S08]  /*1450*/  DFMA R2, R8, R2, R8 ;  /* 0x000000020802722b */ /* 0x000fd00000000008 */
[----:B------:R-:W-:-:S08]  /*1460*/  DMUL R8, R2, R6 ;  /* 0x0000000602087228 */ /* 0x000fd00000000000 */
[----:B------:R-:W-:-:S08]  /*1470*/  DFMA R12, R8, -R10, R6 ;  /* 0x8000000a080c722b */ /* 0x000fd00000000006 */
[----:B------:R-:W-:Y:S02]  /*1480*/  DFMA R2, R2, R12, R8 ;  /* 0x0000000c0202722b */ /* 0x000fe40000000008 */
[----:B------:R-:W1:Y:S01]  /*1490*/  LDC R13, c[0x0][0x39c] ;  /* 0x0000e700ff0d7b82 */ /* 0x000e620000000800 */
[----:B0-----:R-:W-:-:S04]  /*14a0*/  PRMT R8, R14, 0x8880, RZ ;  /* 0x000088800e087816 */ /* 0x001fc800000000ff */
[----:B------:R-:W-:-:S03]  /*14b0*/  PRMT R8, R8, 0x7710, RZ ;  /* 0x0000771008087816 */ /* 0x000fc600000000ff */
[----:B------:R-:W-:-:S05]  /*14c0*/  FFMA R9, RZ, R11, R3 ;  /* 0x0000000bff097223 */ /* 0x000fca0000000003 */
[----:B------:R-:W-:Y:S02]  /*14d0*/  FSETP.GT.AND P0, PT, |R9|, 1.469367938527859385e-39, PT ;  /* 0x001000000900780b */ /* 0x000fe40003f04200 */
[----:B------:R-:W0:Y:S01]  /*14e0*/  I2F.F64.S16 R8, R8 ;  /* 0x0000000800087312 */ /* 0x000e220000101c00 */
[----:B-1----:R-:W-:-:S10]  /*14f0*/  IMAD R0, R13, UR4, R0 ;  /* 0x000000040d007c24 */ /* 0x002fd4000f8e0200 */
[----:B0-----:R-:W-:Y:S05]  /*1500*/  @P0 BRA P1, `(.L_x_16) ;  /* 0x0000000000180947 */ /* 0x001fea0000800000 */
[----:B------:R-:W-:Y:S01]  /*1510*/  IMAD.MOV.U32 R12, RZ, RZ, R6 ;  /* 0x000000ffff0c7224 */ /* 0x000fe200078e0006 */
[----:B------:R-:W-:Y:S01]  /*1520*/  MOV R16, 0x1570 ;  /* 0x0000157000107802 */ /* 0x000fe20000000f00 */
[----:B------:R-:W-:Y:S02]  /*1530*/  IMAD.MOV.U32 R13, RZ, RZ, R7 ;  /* 0x000000ffff0d7224 */ /* 0x000fe400078e0007 */
[----:B------:R-:W-:Y:S02]  /*1540*/  IMAD.MOV.U32 R6, RZ, RZ, R10 ;  /* 0x000000ffff067224 */ /* 0x000fe400078e000a */
[----:B------:R-:W-:-:S07]  /*1550*/  IMAD.MOV.U32 R7, RZ, RZ, R11 ;  /* 0x000000ffff077224 */ /* 0x000fce00078e000b */
[----:B------:R-:W-:Y:S05]  /*1560*/  CALL.REL.NOINC `($__internal_0_$__cuda_sm20_div_rn_f64_full) ;  /* 0x0000000000887944 */ /* 0x000fea0003c00000 */
.L_x_16:
[----:B------:R-:W-:Y:S05]  /*1570*/  BSYNC.RECONVERGENT B0 ;  /* 0x0000000000007941 */ /* 0x000fea0003800200 */
.L_x_15:
[----:B------:R-:W0:Y:S01]  /*1580*/  MUFU.RCP64H R7, R11 ;  /* 0x0000000b00077308 */ /* 0x000e220000001800 */
[----:B------:R-:W-:Y:S01]  /*1590*/  IMAD.MOV.U32 R6, RZ, RZ, 0x1 ;  /* 0x00000001ff067424 */ /* 0x000fe200078e00ff */
[----:B------:R-:W-:Y:S01]  /*15a0*/  FSETP.GEU.AND P1, PT, |R5|, 6.5827683646048100446e-37, PT ;  /* 0x036000000500780b */ /* 0x000fe20003f2e200 */
[----:B------:R-:W-:Y:S04]  /*15b0*/  BSSY.RECONVERGENT B0, `(.L_x_17) ;  /* 0x0000017000007945 */ /* 0x000fe80003800200 */
[----:B0-----:R-:W-:-:S08]  /*15c0*/  DFMA R12, R6, -R10, 1 ;  /* 0x3ff00000060c742b */ /* 0x001fd0000000080a */
[----:B------:R-:W-:-:S08]  /*15d0*/  DFMA R12, R12, R12, R12 ;  /* 0x0000000c0c0c722b */ /* 0x000fd0000000000c */
[----:B------:R-:W-:Y:S02]  /*15e0*/  DFMA R6, R6, R12, R6 ;  /* 0x0000000c0606722b */ /* 0x000fe40000000006 */
[----:B------:R-:W0:Y:S06]  /*15f0*/  LDC.64 R12, c[0x0][0x380] ;  /* 0x0000e000ff0c7b82 */ /* 0x000e2c0000000a00 */
[----:B------:R-:W-:-:S08]  /*1600*/  DFMA R14, R6, -R10, 1 ;  /* 0x3ff00000060e742b */ /* 0x000fd0000000080a */
[----:B------:R-:W-:Y:S02]  /*1610*/  DFMA R16, R6, R14, R6 ;  /* 0x0000000e0610722b */ /* 0x000fe40000000006 */
[----:B------:R-:W-:-:S06]  /*1620*/  DMUL R6, R8, R2 ;  /* 0x0000000208067228 */ /* 0x000fcc0000000000 */
[----:B------:R-:W-:Y:S01]  /*1630*/  DMUL R2, R16, R4 ;  /* 0x0000000410027228 */ /* 0x000fe20000000000 */
[----:B0-----:R-:W-:-:S03]  /*1640*/  IMAD.WIDE.U32 R12, R0, 0x2, R12 ;  /* 0x00000002000c7825 */ /* 0x001fc600078e000c */
[----:B------:R-:W0:Y:S04]  /*1650*/  F2I.F64.TRUNC R7, R6 ;  /* 0x0000000600077311 */ /* 0x000e28000030d100 */
[----:B------:R-:W-:-:S08]  /*1660*/  DFMA R14, R2, -R10, R4 ;  /* 0x8000000a020e722b */ /* 0x000fd00000000004 */
[----:B------:R-:W-:Y:S01]  /*1670*/  DFMA R2, R16, R14, R2 ;  /* 0x0000000e1002722b */ /* 0x000fe20000000002 */
[----:B0-----:R0:W-:Y:S09]  /*1680*/  STG.E.U8 desc[UR8][R12.64], R7 ;  /* 0x000000070c007986 */ /* 0x0011f2000c101108 */
[----:B------:R-:W-:-:S05]  /*1690*/  FFMA R14, RZ, R11, R3 ;  /* 0x0000000bff0e7223 */ /* 0x000fca0000000003 */
[----:B------:R-:W-:-:S13]  /*16a0*/  FSETP.GT.AND P0, PT, |R14|, 1.469367938527859385e-39, PT ;  /* 0x001000000e00780b */ /* 0x000fda0003f04200 */
[----:B0-----:R-:W-:Y:S05]  /*16b0*/  @P0 BRA P1, `(.L_x_18) ;  /* 0x0000000000180947 */ /* 0x001fea0000800000 */
[----:B------:R-:W-:Y:S01]  /*16c0*/  IMAD.MOV.U32 R12, RZ, RZ, R4 ;  /* 0x000000ffff0c7224 */ /* 0x000fe200078e0004 */
[----:B------:R-:W-:Y:S01]  /*16d0*/  MOV R16, 0x1720 ;  /* 0x0000172000107802 */ /* 0x000fe20000000f00 */
[----:B------:R-:W-:Y:S02]  /*16e0*/  IMAD.MOV.U32 R13, RZ, RZ, R5 ;  /* 0x000000ffff0d7224 */ /* 0x000fe400078e0005 */
[----:B------:R-:W-:Y:S02]  /*16f0*/  IMAD.MOV.U32 R6, RZ, RZ, R10 ;  /* 0x000000ffff067224 */ /* 0x000fe400078e000a */
[----:B------:R-:W-:-:S07]  /*1700*/  IMAD.MOV.U32 R7, RZ, RZ, R11 ;  /* 0x000000ffff077224 */ /* 0x000fce00078e000b */
[----:B------:R-:W-:Y:S05]  /*1710*/  CALL.REL.NOINC `($__internal_0_$__cuda_sm20_div_rn_f64_full) ;  /* 0x00000000001c7944 */ /* 0x000fea0003c00000 */
.L_x_18:
[----:B------:R-:W-:Y:S05]  /*1720*/  BSYNC.RECONVERGENT B0 ;  /* 0x0000000000007941 */ /* 0x000fea0003800200 */
.L_x_17:
[----:B------:R-:W0:Y:S01]  /*1730*/  LDC.64 R4, c[0x0][0x380] ;  /* 0x0000e000ff047b82 */ /* 0x000e220000000a00 */
[----:B------:R-:W-:-:S10]  /*1740*/  DMUL R2, R8, R2 ;  /* 0x0000000208027228 */ /* 0x000fd40000000000 */
[----:B------:R-:W1:Y:S01]  /*1750*/  F2I.F64.TRUNC R3, R2 ;  /* 0x0000000200037311 */ /* 0x000e62000030d100 */
[----:B0-----:R-:W-:-:S05]  /*1760*/  IMAD.WIDE.U32 R4, R0, 0x2, R4 ;  /* 0x0000000200047825 */ /* 0x001fca00078e0004 */
[----:B-1----:R-:W-:Y:S01]  /*1770*/  STG.E.U8 desc[UR8][R4.64+0x1], R3 ;  /* 0x0000010304007986 */ /* 0x002fe2000c101108 */
[----:B------:R-:W-:Y:S05]  /*1780*/  EXIT ;  /* 0x000000000000794d */ /* 0x000fea0003800000 */
        .weak           $__internal_0_$__cuda_sm20_div_rn_f64_full
        .type           $__internal_0_$__cuda_sm20_div_rn_f64_full,@function
        .size           $__internal_0_$__cuda_sm20_div_rn_f64_full,($__internal_1_$__cuda_sm20_dsqrt_rn_f64_mediumpath_v1 - $__internal_0_$__cuda_sm20_div_rn_f64_full)
$__internal_0_$__cuda_sm20_div_rn_f64_full:
[C---:B------:R-:W-:Y:S01]  /*1790*/  FSETP.GEU.AND P0, PT, |R7|.reuse, 1.469367938527859385e-39, PT ;  /* 0x001000000700780b */ /* 0x040fe20003f0e200 */
[----:B------:R-:W-:Y:S01]  /*17a0*/  IMAD.MOV.U32 R20, RZ, RZ, 0x1 ;  /* 0x00000001ff147424 */ /* 0x000fe200078e00ff */
[----:B------:R-:W-:Y:S01]  /*17b0*/  LOP3.LUT R2, R7, 0x800fffff, RZ, 0xc0, !PT ;  /* 0x800fffff07027812 */ /* 0x000fe200078ec0ff */
[----:B------:R-:W-:Y:S01]  /*17c0*/  BSSY.RECONVERGENT B1, `(.L_x_19) ;  /* 0x0000054000017945 */ /* 0x000fe20003800200 */
[C---:B------:R-:W-:Y:S02]  /*17d0*/  FSETP.GEU.AND P2, PT, |R13|.reuse, 1.469367938527859385e-39, PT ;  /* 0x001000000d00780b */ /* 0x040fe40003f4e200 */
[----:B------:R-:W-:Y:S01]  /*17e0*/  LOP3.LUT R3, R2, 0x3ff00000, RZ, 0xfc, !PT ;  /* 0x3ff0000002037812 */ /* 0x000fe200078efcff */
[----:B------:R-:W-:Y:S01]  /*17f0*/  IMAD.MOV.U32 R2, RZ, RZ, R6 ;  /* 0x000000ffff027224 */ /* 0x000fe200078e0006 */
[----:B------:R-:W-:Y:S02]  /*1800*/  LOP3.LUT R17, R13, 0x7ff00000, RZ, 0xc0, !PT ;  /* 0x7ff000000d117812 */ /* 0x000fe400078ec0ff */
[----:B------:R-:W-:-:S03]  /*1810*/  LOP3.LUT R26, R7, 0x7ff00000, RZ, 0xc0, !PT ;  /* 0x7ff00000071a7812 */ /* 0x000fc600078ec0ff */
[----:B------:R-:W-:Y:S01]  /*1820*/  @!P0 DMUL R2, R6, 8.98846567431157953865e+307 ;  /* 0x7fe0000006028828 */ /* 0x000fe20000000000 */
[----:B------:R-:W-:-:S03]  /*1830*/  ISETP.GE.U32.AND P1, PT, R17, R26, PT ;  /* 0x0000001a1100720c */ /* 0x000fc60003f26070 */
[----:B------:R-:W-:Y:S01]  /*1840*/  @!P2 LOP3.LUT R18, R7, 0x7ff00000, RZ, 0xc0, !PT ;  /* 0x7ff000000712a812 */ /* 0x000fe200078ec0ff */
[----:B------:R-:W-:Y:S01]  /*1850*/  @!P2 IMAD.MOV.U32 R22, RZ, RZ, RZ ;  /* 0x000000ffff16a224 */ /* 0x000fe200078e00ff */
[----:B------:R-:W0:Y:S02]  /*1860*/  MUFU.RCP64H R21, R3 ;  /* 0x0000000300157308 */ /* 0x000e240000001800 */
[----:B------:R-:W-:Y:S01]  /*1870*/  @!P2 ISETP.GE.U32.AND P3, PT, R17, R18, PT ;  /* 0x000000121100a20c */ /* 0x000fe20003f66070 */
[----:B------:R-:W-:Y:S01]  /*1880*/  IMAD.MOV.U32 R18, RZ, RZ, 0x1ca00000 ;  /* 0x1ca00000ff127424 */ /* 0x000fe200078e00ff */
[----:B------:R-:W-:-:S04]  /*1890*/  @!P0 LOP3.LUT R26, R3, 0x7ff00000, RZ, 0xc0, !PT ;  /* 0x7ff00000031a8812 */ /* 0x000fc800078ec0ff */
[----:B------:R-:W-:Y:S01]  /*18a0*/  @!P2 SEL R19, R18, 0x63400000, !P3 ;  /* 0x634000001213a807 */ /* 0x000fe20005800000 */
[----:B------:R-:W-:-:S03]  /*18b0*/  VIADD R27, R26, 0xffffffff ;  /* 0xffffffff1a1b7836 */ /* 0x000fc60000000000 */
[----:B------:R-:W-:-:S04]  /*18c0*/  @!P2 LOP3.LUT R19, R19, 0x80000000, R13, 0xf8, !PT ;  /* 0x800000001313a812 */ /* 0x000fc800078ef80d */
[----:B------:R-:W-:Y:S01]  /*18d0*/  @!P2 LOP3.LUT R23, R19, 0x100000, RZ, 0xfc, !PT ;  /* 0x001000001317a812 */ /* 0x000fe200078efcff */
[----:B0-----:R-:W-:Y:S01]  /*18e0*/  DFMA R14, R20, -R2, 1 ;  /* 0x3ff00000140e742b */ /* 0x001fe20000000802 */
[----:B------:R-:W-:-:S07]  /*18f0*/  IMAD.MOV.U32 R19, RZ, RZ, R17 ;  /* 0x000000ffff137224 */ /* 0x000fce00078e0011 */
[----:B------:R-:W-:-:S08]  /*1900*/  DFMA R14, R14, R14, R14 ;  /* 0x0000000e0e0e722b */ /* 0x000fd0000000000e */
[----:B------:R-:W-:Y:S01]  /*1910*/  DFMA R20, R20, R14, R20 ;  /* 0x0000000e1414722b */ /* 0x000fe20000000014 */
[----:B------:R-:W-:Y:S01]  /*1920*/  SEL R15, R18, 0x63400000, !P1 ;  /* 0x63400000120f7807 */ /* 0x000fe20004800000 */
[----:B------:R-:W-:-:S03]  /*1930*/  IMAD.MOV.U32 R14, RZ, RZ, R12 ;  /* 0x000000ffff0e7224 */ /* 0x000fc600078e000c */
[----:B------:R-:W-:-:S03]  /*1940*/  LOP3.LUT R15, R15, 0x800fffff, R13, 0xf8, !PT ;  /* 0x800fffff0f0f7812 */ /* 0x000fc600078ef80d */
[----:B------:R-:W-:-:S03]  /*1950*/  DFMA R24, R20, -R2, 1 ;  /* 0x3ff000001418742b */ /* 0x000fc60000000802 */
[----:B------:R-:W-:-:S05]  /*1960*/  @!P2 DFMA R14, R14, 2, -R22 ;  /* 0x400000000e0ea82b */ /* 0x000fca0000000816 */
[----:B------:R-:W-:-:S05]  /*1970*/  DFMA R24, R20, R24, R20 ;  /* 0x000000181418722b */ /* 0x000fca0000000014 */
[----:B------:R-:W-:-:S03]  /*1980*/  @!P2 LOP3.LUT R19, R15, 0x7ff00000, RZ, 0xc0, !PT ;  /* 0x7ff000000f13a812 */ /* 0x000fc600078ec0ff */
[----:B------:R-:W-:Y:S02]  /*1990*/  DMUL R20, R24, R14 ;  /* 0x0000000e18147228 */ /* 0x000fe40000000000 */
[----:B------:R-:W-:-:S05]  /*19a0*/  VIADD R22, R19, 0xffffffff ;  /* 0xffffffff13167836 */ /* 0x000fca0000000000 */
[----:B------:R-:W-:Y:S01]  /*19b0*/  ISETP.GT.U32.AND P0, PT, R22, 0x7feffffe, PT ;  /* 0x7feffffe1600780c */ /* 0x000fe20003f04070 */
[----:B------:R-:W-:-:S03]  /*19c0*/  DFMA R22, R20, -R2, R14 ;  /* 0x800000021416722b */ /* 0x000fc6000000000e */
[----:B------:R-:W-:-:S05]  /*19d0*/  ISETP.GT.U32.OR P0, PT, R27, 0x7feffffe, P0 ;  /* 0x7feffffe1b00780c */ /* 0x000fca0000704470 */
[----:B------:R-:W-:-:S08]  /*19e0*/  DFMA R22, R24, R22, R20 ;  /* 0x000000161816722b */ /* 0x000fd00000000014 */
[----:B------:R-:W-:Y:S05]  /*19f0*/  @P0 BRA `(.L_x_20) ;  /* 0x00000000006c0947 */ /* 0x000fea0003800000 */
[----:B------:R-:W-:-:S04]  /*1a00*/  LOP3.LUT R20, R7, 0x7ff00000, RZ, 0xc0, !PT ;  /* 0x7ff0000007147812 */ /* 0x000fc800078ec0ff */
[CC--:B------:R-:W-:Y:S02]  /*1a10*/  VIADDMNMX R12, R17.reuse, -R20.reuse, 0xb9600000, !PT ;  /* 0xb9600000110c7446 */ /* 0x0c0fe40007800914 */
[----:B------:R-:W-:Y:S02]  /*1a20*/  ISETP.GE.U32.AND P0, PT, R17, R20, PT ;  /* 0x000000141100720c */ /* 0x000fe40003f06070 */
[----:B------:R-:W-:Y:S02]  /*1a30*/  VIMNMX R12, PT, PT, R12, 0x46a00000, PT ;  /* 0x46a000000c0c7848 */ /* 0x000fe40003fe0100 */
[----:B------:R-:W-:Y:S01]  /*1a40*/  SEL R13, R18, 0x63400000, !P0 ;  /* 0x63400000120d7807 */ /* 0x000fe20004000000 */
[----:B------:R-:W-:-:S04]  /*1a50*/  IMAD.MOV.U32 R18, RZ, RZ, RZ ;  /* 0x000000ffff127224 */ /* 0x000fc800078e00ff */
[----:B------:R-:W-:-:S04]  /*1a60*/  IMAD.IADD R12, R12, 0x1, -R13 ;  /* 0x000000010c0c7824 */ /* 0x000fc800078e0a0d */
[----:B------:R-:W-:-:S06]  /*1a70*/  VIADD R19, R12, 0x7fe00000 ;  /* 0x7fe000000c137836 */ /* 0x000fcc0000000000 */
[----:B------:R-:W-:-:S10]  /*1a80*/  DMUL R20, R22, R18 ;  /* 0x0000001216147228 */ /* 0x000fd40000000000 */
[----:B------:R-:W-:-:S13]  /*1a90*/  FSETP.GTU.AND P0, PT, |R21|, 1.469367938527859385e-39, PT ;  /* 0x001000001500780b */ /* 0x000fda0003f0c200 */
[----:B------:R-:W-:Y:S05]  /*1aa0*/  @P0 BRA `(.L_x_21) ;  /* 0x0000000000940947 */ /* 0x000fea0003800000 */
[----:B------:R-:W-:Y:S01]  /*1ab0*/  DFMA R2, R22, -R2, R14 ;  /* 0x800000021602722b */ /* 0x000fe2000000000e */
[----:B------:R-:W-:-:S09]  /*1ac0*/  IMAD.MOV.U32 R18, RZ, RZ, RZ ;  /* 0x000000ffff127224 */ /* 0x000fd200078e00ff */
[C---:B------:R-:W-:Y:S02]  /*1ad0*/  FSETP.NEU.AND P0, PT, R3.reuse, RZ, PT ;  /* 0x000000ff0300720b */ /* 0x040fe40003f0d000 */
[----:B------:R-:W-:-:S04]  /*1ae0*/  LOP3.LUT R7, R3, 0x80000000, R7, 0x48, !PT ;  /* 0x8000000003077812 */ /* 0x000fc800078e4807 */
[----:B------:R-:W-:-:S07]  /*1af0*/  LOP3.LUT R19, R7, R19, RZ, 0xfc, !PT ;  /* 0x0000001307137212 */ /* 0x000fce00078efcff */
[----:B------:R-:W-:Y:S05]  /*1b00*/  @!P0 BRA `(.L_x_21) ;  /* 0x00000000007c8947 */ /* 0x000fea0003800000 */
[----:B------:R-:W-:Y:S01]  /*1b10*/  IMAD.MOV R3, RZ, RZ, -R12 ;  /* 0x000000ffff037224 */ /* 0x000fe200078e0a0c */
[----:B------:R-:W-:Y:S01]  /*1b20*/  DMUL.RP R18, R22, R18 ;  /* 0x0000001216127228 */ /* 0x000fe20000008000 */
[----:B------:R-:W-:-:S06]  /*1b30*/  IMAD.MOV.U32 R2, RZ, RZ, RZ ;  /* 0x000000ffff027224 */ /* 0x000fcc00078e00ff */
[----:B------:R-:W-:-:S03]  /*1b40*/  DFMA R2, R20, -R2, R22 ;  /* 0x800000021402722b */ /* 0x000fc60000000016 */
[----:B------:R-:W-:-:S03]  /*1b50*/  LOP3.LUT R7, R19, R7, RZ, 0x3c, !PT ;  /* 0x0000000713077212 */ /* 0x000fc600078e3cff */
[----:B------:R-:W-:-:S04]  /*1b60*/  IADD3 R2, PT, PT, -R12, -0x43300000, RZ ;  /* 0xbcd000000c027810 */ /* 0x000fc80007ffe1ff */
[----:B------:R-:W-:-:S04]  /*1b70*/  FSETP.NEU.AND P0, PT, |R3|, R2, PT ;  /* 0x000000020300720b */ /* 0x000fc80003f0d200 */
[----:B------:R-:W-:Y:S02]  /*1b80*/  FSEL R20, R18, R20, !P0 ;  /* 0x0000001412147208 */ /* 0x000fe40004000000 */
[----:B------:R-:W-:Y:S01]  /*1b90*/  FSEL R21, R7, R21, !P0 ;  /* 0x0000001507157208 */ /* 0x000fe20004000000 */
[----:B------:R-:W-:Y:S06]  /*1ba0*/  BRA `(.L_x_21) ;  /* 0x0000000000547947 */ /* 0x000fec0003800000 */
.L_x_20:
[----:B------:R-:W-:-:S14]  /*1bb0*/  DSETP.NAN.AND P0, PT, R12, R12, PT ;  /* 0x0000000c0c00722a */ /* 0x000fdc0003f08000 */
[----:B------:R-:W-:Y:S05]  /*1bc0*/  @P0 BRA `(.L_x_22) ;  /* 0x0000000000440947 */ /* 0x000fea0003800000 */
[----:B------:R-:W-:-:S14]  /*1bd0*/  DSETP.NAN.AND P0, PT, R6, R6, PT ;  /* 0x000000060600722a */ /* 0x000fdc0003f08000 */
[----:B------:R-:W-:Y:S05]  /*1be0*/  @P0 BRA `(.L_x_23) ;  /* 0x0000000000300947 */ /* 0x000fea0003800000 */
[----:B------:R-:W-:Y:S01]  /*1bf0*/  ISETP.NE.AND P0, PT, R19, R26, PT ;  /* 0x0000001a1300720c */ /* 0x000fe20003f05270 */
[----:B------:R-:W-:Y:S02]  /*1c00*/  IMAD.MOV.U32 R20, RZ, RZ, 0x0 ;  /* 0x00000000ff147424 */ /* 0x000fe400078e00ff */
[----:B------:R-:W-:-:S10]  /*1c10*/  IMAD.MOV.U32 R21, RZ, RZ, -0x80000 ;  /* 0xfff80000ff157424 */ /* 0x000fd400078e00ff */
[----:B------:R-:W-:Y:S05]  /*1c20*/  @!P0 BRA `(.L_x_21) ;  /* 0x0000000000348947 */ /* 0x000fea0003800000 */
[----:B------:R-:W-:Y:S02]  /*1c30*/  ISETP.NE.AND P0, PT, R19, 0x7ff00000, PT ;  /* 0x7ff000001300780c */ /* 0x000fe40003f05270 */
[----:B------:R-:W-:Y:S02]  /*1c40*/  LOP3.LUT R21, R13, 0x80000000, R7, 0x48, !PT ;  /* 0x800000000d157812 */ /* 0x000fe400078e4807 */
[----:B------:R-:W-:-:S13]  /*1c50*/  ISETP.EQ.OR P0, PT, R26, RZ, !P0 ;  /* 0x000000ff1a00720c */ /* 0x000fda0004702670 */
[----:B------:R-:W-:Y:S01]  /*1c60*/  @P0 LOP3.LUT R2, R21, 0x7ff00000, RZ, 0xfc, !PT ;  /* 0x7ff0000015020812 */ /* 0x000fe200078efcff */
[----:B------:R-:W-:Y:S02]  /*1c70*/  @!P0 IMAD.MOV.U32 R20, RZ, RZ, RZ ;  /* 0x000000ffff148224 */ /* 0x000fe400078e00ff */
[----:B------:R-:W-:Y:S02]  /*1c80*/  @P0 IMAD.MOV.U32 R20, RZ, RZ, RZ ;  /* 0x000000ffff140224 */ /* 0x000fe400078e00ff */
[----:B------:R-:W-:Y:S01]  /*1c90*/  @P0 IMAD.MOV.U32 R21, RZ, RZ, R2 ;  /* 0x000000ffff150224 */ /* 0x000fe200078e0002 */
[----:B------:R-:W-:Y:S06]  /*1ca0*/  BRA `(.L_x_21) ;  /* 0x0000000000147947 */ /* 0x000fec0003800000 */
.L_x_23:
[----:B------:R-:W-:Y:S01]  /*1cb0*/  LOP3.LUT R21, R7, 0x80000, RZ, 0xfc, !PT ;  /* 0x0008000007157812 */ /* 0x000fe200078efcff */
[----:B------:R-:W-:Y:S01]  /*1cc0*/  IMAD.MOV.U32 R20, RZ, RZ, R6 ;  /* 0x000000ffff147224 */ /* 0x000fe200078e0006 */
[----:B------:R-:W-:Y:S06]  /*1cd0*/  BRA `(.L_x_21) ;  /* 0x0000000000087947 */ /* 0x000fec0003800000 */
.L_x_22:
[----:B------:R-:W-:Y:S01]  /*1ce0*/  LOP3.LUT R21, R13, 0x80000, RZ, 0xfc, !PT ;  /* 0x000800000d157812 */ /* 0x000fe200078efcff */
[----:B------:R-:W-:-:S07]  /*1cf0*/  IMAD.MOV.U32 R20, RZ, RZ, R12 ;  /* 0x000000ffff147224 */ /* 0x000fce00078e000c */
.L_x_21:
[----:B------:R-:W-:Y:S05]  /*1d00*/  BSYNC.RECONVERGENT B1 ;  /* 0x0000000000017941 */ /* 0x000fea0003800200 */
.L_x_19:
[----:B------:R-:W-:Y:S02]  /*1d10*/  IMAD.MOV.U32 R17, RZ, RZ, 0x0 ;  /* 0x00000000ff117424 */ /* 0x000fe400078e00ff */
[----:B------:R-:W-:Y:S02]  /*1d20*/  IMAD.MOV.U32 R2, RZ, RZ, R20 ;  /* 0x000000ffff027224 */ /* 0x000fe400078e0014 */
[----:B------:R-:W-:Y:S01]  /*1d30*/  IMAD.MOV.U32 R3, RZ, RZ, R21 ;  /* 0x000000ffff037224 */ /* 0x000fe200078e0015 */
[----:B------:R-:W-:Y:S06]  /*1d40*/  RET.REL.NODEC R16 `(_Z23weightMatrix8BitsScaledP5char2PdS1_iiif) ;  /* 0xffffffe010ac7950 */ /* 0x000fec0003c3ffff */
        .weak           $__internal_1_$__cuda_sm20_dsqrt_rn_f64_mediumpath_v1
        .type           $__internal_1_$__cuda_sm20_dsqrt_rn_f64_mediumpath_v1,@function
        .size           $__internal_1_$__cuda_sm20_dsqrt_rn_f64_mediumpath_v1,($_Z23weightMatrix8BitsScaledP5char2PdS1_iiif$__internal_accurate_pow - $__internal_1_$__cuda_sm20_dsqrt_rn_f64_mediumpath_v1)
$__internal_1_$__cuda_sm20_dsqrt_rn_f64_mediumpath_v1:
[----:B------:R-:W-:Y:S01]  /*1d50*/  ISETP.GE.U32.AND P0, PT, R8, -0x3400000, PT ;  /* 0xfcc000000800780c */ /* 0x000fe20003f06070 */
[----:B------:R-:W-:Y:S01]  /*1d60*/  BSSY.RECONVERGENT B1, `(.L_x_24) ;  /* 0x0000028000017945 */ /* 0x000fe20003800200 */
[----:B------:R-:W-:Y:S02]  /*1d70*/  IMAD.MOV.U32 R14, RZ, RZ, R16 ;  /* 0x000000ffff0e7224 */ /* 0x000fe400078e0010 */
[----:B------:R-:W-:Y:S02]  /*1d80*/  IMAD.MOV.U32 R10, RZ, RZ, R12 ;  /* 0x000000ffff0a7224 */ /* 0x000fe400078e000c */
[----:B------:R-:W-:Y:S02]  /*1d90*/  IMAD.MOV.U32 R11, RZ, RZ, R13 ;  /* 0x000000ffff0b7224 */ /* 0x000fe400078e000d */
[----:B------:R-:W-:Y:S02]  /*1da0*/  IMAD.MOV.U32 R8, RZ, RZ, R20 ;  /* 0x000000ffff087224 */ /* 0x000fe400078e0014 */
[----:B------:R-:W-:-:S03]  /*1db0*/  IMAD.MOV.U32 R9, RZ, RZ, R21 ;  /* 0x000000ffff097224 */ /* 0x000fc600078e0015 */
[----:B------:R-:W-:Y:S05]  /*1dc0*/  @!P0 BRA `(.L_x_25) ;  /* 0x0000000000208947 */ /* 0x000fea0003800000 */
[----:B------:R-:W-:-:S10]  /*1dd0*/  DFMA.RM R8, R8, R14, R18 ;  /* 0x0000000e0808722b */ /* 0x000fd40000004012 */
[----:B------:R-:W-:-:S05]  /*1de0*/  IADD3 R12, P0, PT, R8, 0x1, RZ ;  /* 0x00000001080c7810 */ /* 0x000fca0007f1e0ff */
[----:B------:R-:W-:-:S06]  /*1df0*/  IMAD.X R13, RZ, RZ, R9, P0 ;  /* 0x000000ffff0d7224 */ /* 0x000fcc00000e0609 */
[----:B------:R-:W-:-:S08]  /*1e00*/  DFMA.RP R10, -R8, R12, R10 ;  /* 0x0000000c080a722b */ /* 0x000fd0000000810a */
[----:B------:R-:W-:-:S06]  /*1e10*/  DSETP.GT.AND P0, PT, R10, RZ, PT ;  /* 0x000000ff0a00722a */ /* 0x000fcc0003f04000 */
[----:B------:R-:W-:Y:S02]  /*1e20*/  FSEL R8, R12, R8, P0 ;  /* 0x000000080c087208 */ /* 0x000fe40000000000 */
[----:B------:R-:W-:Y:S01]  /*1e30*/  FSEL R9, R13, R9, P0 ;  /* 0x000000090d097208 */ /* 0x000fe20000000000 */
[----:B------:R-:W-:Y:S06]  /*1e40*/  BRA `(.L_x_26) ;  /* 0x0000000000647947 */ /* 0x000fec0003800000 */
.L_x_25:
[----:B------:R-:W-:-:S14]  /*1e50*/  DSETP.NE.AND P0, PT, R10, RZ, PT ;  /* 0x000000ff0a00722a */ /* 0x000fdc0003f05000 */
[----:B------:R-:W-:Y:S05]  /*1e60*/  @!P0 BRA `(.L_x_27) ;  /* 0x0000000000588947 */ /* 0x000fea0003800000 */
[----:B------:R-:W-:-:S13]  /*1e70*/  ISETP.GE.AND P0, PT, R11, RZ, PT ;  /* 0x000000ff0b00720c */ /* 0x000fda0003f06270 */
[----:B------:R-:W-:Y:S02]  /*1e80*/  @!P0 IMAD.MOV.U32 R8, RZ, RZ, 0x0 ;  /* 0x00000000ff088424 */ /* 0x000fe400078e00ff */
[----:B------:R-:W-:Y:S01]  /*1e90*/  @!P0 IMAD.MOV.U32 R9, RZ, RZ, -0x80000 ;  /* 0xfff80000ff098424 */ /* 0x000fe200078e00ff */
[----:B------:R-:W-:Y:S06]  /*1ea0*/  @!P0 BRA `(.L_x_26) ;  /* 0x00000000004c8947 */ /* 0x000fec0003800000 */
[----:B------:R-:W-:-:S13]  /*1eb0*/  ISETP.GT.AND P0, PT, R11, 0x7fefffff, PT ;  /* 0x7fefffff0b00780c */ /* 0x000fda0003f04270 */
[----:B------:R-:W-:Y:S05]  /*1ec0*/  @P0 BRA `(.L_x_27) ;  /* 0x0000000000400947 */ /* 0x000fea0003800000 */
[----:B------:R-:W-:Y:S01]  /*1ed0*/  DMUL R8, R10, 8.11296384146066816958e+31 ;  /* 0x469000000a087828 */ /* 0x000fe20000000000 */
[----:B------:R-:W-:Y:S02]  /*1ee0*/  IMAD.MOV.U32 R14, RZ, RZ, 0x0 ;  /* 0x00000000ff0e7424 */ /* 0x000fe400078e00ff */
[----:B------:R-:W-:Y:S02]  /*1ef0*/  IMAD.MOV.U32 R10, RZ, RZ, RZ ;  /* 0x000000ffff0a7224 */ /* 0x000fe400078e00ff */
[----:B------:R-:W-:Y:S01]  /*1f00*/  IMAD.MOV.U32 R15, RZ, RZ, 0x3fd80000 ;  /* 0x3fd80000ff0f7424 */ /* 0x000fe200078e00ff */
[----:B------:R-:W0:Y:S03]  /*1f10*/  MUFU.RSQ64H R11, R9 ;  /* 0x00000009000b7308 */ /* 0x000e260000001c00 */
[----:B0-----:R-:W-:-:S08]  /*1f20*/  DMUL R12, R10, R10 ;  /* 0x0000000a0a0c7228 */ /* 0x001fd00000000000 */
[----:B------:R-:W-:-:S08]  /*1f30*/  DFMA R12, R8, -R12, 1 ;  /* 0x3ff00000080c742b */ /* 0x000fd0000000080c */
[----:B------:R-:W-:Y:S02]  /*1f40*/  DFMA R14, R12, R14, 0.5 ;  /* 0x3fe000000c0e742b */ /* 0x000fe4000000000e */
[----:B------:R-:W-:-:S08]  /*1f50*/  DMUL R12, R10, R12 ;  /* 0x0000000c0a0c7228 */ /* 0x000fd00000000000 */
[----:B------:R-:W-:-:S08]  /*1f60*/  DFMA R12, R14, R12, R10 ;  /* 0x0000000c0e0c722b */ /* 0x000fd0000000000a */
[----:B------:R-:W-:Y:S02]  /*1f70*/  DMUL R10, R8, R12 ;  /* 0x0000000c080a7228 */ /* 0x000fe40000000000 */
[----:B------:R-:W-:-:S06]  /*1f80*/  VIADD R13, R13, 0xfff00000 ;  /* 0xfff000000d0d7836 */ /* 0x000fcc0000000000 */
[----:B------:R-:W-:-:S08]  /*1f90*/  DFMA R14, R10, -R10, R8 ;  /* 0x8000000a0a0e722b */ /* 0x000fd00000000008 */
[----:B------:R-:W-:-:S10]  /*1fa0*/  DFMA R8, R12, R14, R10 ;  /* 0x0000000e0c08722b */ /* 0x000fd4000000000a */
[----:B------:R-:W-:Y:S01]  /*1fb0*/  VIADD R9, R9, 0xfcb00000 ;  /* 0xfcb0000009097836 */ /* 0x000fe20000000000 */
[----:B------:R-:W-:Y:S06]  /*1fc0*/  BRA `(.L_x_26) ;  /* 0x0000000000047947 */ /* 0x000fec0003800000 */
.L_x_27:
[----:B------:R-:W-:-:S11]  /*1fd0*/  DADD R8, R10, R10 ;  /* 0x000000000a087229 */ /* 0x000fd6000000000a */
.L_x_26:
[----:B------:R-:W-:Y:S05]  /*1fe0*/  BSYNC.RECONVERGENT B1 ;  /* 0x0000000000017941 */ /* 0x000fea0003800200 */
.L_x_24:
[----:B------:R-:W-:Y:S02]  /*1ff0*/  IMAD.MOV.U32 R3, RZ, RZ, 0x0 ;  /* 0x00000000ff037424 */ /* 0x000fe400078e00ff */
[----:B------:R-:W-:Y:S02]  /*2000*/  IMAD.MOV.U32 R10, RZ, RZ, R8 ;  /* 0x000000ffff0a7224 */ /* 0x000fe400078e0008 */
[----:B------:R-:W-:Y:S01]  /*2010*/  IMAD.MOV.U32 R11, RZ, RZ, R9 ;  /* 0x000000ffff0b7224 */ /* 0x000fe200078e0009 */
[----:B------:R-:W-:Y:S06]  /*2020*/  RET.REL.NODEC R2 `(_Z23weightMatrix8BitsScaledP5char2PdS1_iiif) ;  /* 0xffffffdc02f47950 */ /* 0x000fec0003c3ffff */
        .type           $_Z23weightMatrix8BitsScaledP5char2PdS1_iiif$__internal_accurate_pow,@function
        .size           $_Z23weightMatrix8BitsScaledP5char2PdS1_iiif$__internal_accurate_pow,($_Z23weightMatrix8BitsScaledP5char2PdS1_iiif$__internal_trig_reduction_slowpathd - $_Z23weightMatrix8BitsScaledP5char2PdS1_iiif$__internal_accurate_pow)
$_Z23weightMatrix8BitsScaledP5char2PdS1_iiif$__internal_accurate_pow:
[----:B------:R-:W-:Y:S01]  /*2030*/  ISETP.GT.U32.AND P0, PT, R3, 0xfffff, PT ;  /* 0x000fffff0300780c */ /* 0x000fe20003f04070 */
[----:B------:R-:W-:Y:S01]  /*2040*/  IMAD.MOV.U32 R10, RZ, RZ, R14 ;  /* 0x000000ffff0a7224 */ /* 0x000fe200078e000e */
[----:B------:R-:W-:Y:S01]  /*2050*/  UMOV UR6, 0x7d2cafe2 ;  /* 0x7d2cafe200067882 */ /* 0x000fe20000000000 */
[--C-:B------:R-:W-:Y:S01]  /*2060*/  IMAD.MOV.U32 R11, RZ, RZ, R3.reuse ;  /* 0x000000ffff0b7224 */ /* 0x100fe200078e0003 */
[----:B------:R-:W-:Y:S01]  /*2070*/  UMOV UR7, 0x3eb0f5ff ;  /* 0x3eb0f5ff00077882 */ /* 0x000fe20000000000 */
[--C-:B------:R-:W-:Y:S01]  /*2080*/  IMAD.MOV.U32 R12, RZ, RZ, R3.reuse ;  /* 0x000000ffff0c7224 */ /* 0x100fe200078e0003 */
[----:B------:R-:W-:Y:S01]  /*2090*/  SHF.R.U32.HI R3, RZ, 0x14, R3 ;  /* 0x00000014ff037819 */ /* 0x000fe20000011603 */
[----:B------:R-:W-:Y:S01]  /*20a0*/  IMAD.MOV.U32 R16, RZ, RZ, RZ ;  /* 0x000000ffff107224 */ /* 0x000fe200078e00ff */
[----:B------:R-:W-:Y:S01]  /*20b0*/  UMOV UR10, 0x3b39803f ;  /* 0x3b39803f000a7882 */ /* 0x000fe20000000000 */
[----:B------:R-:W-:Y:S01]  /*20c0*/  IMAD.MOV.U32 R22, RZ, RZ, 0x41ad3b5a ;  /* 0x41ad3b5aff167424 */ /* 0x000fe200078e00ff */
[----:B------:R-:W-:Y:S01]  /*20d0*/  UMOV UR11, 0x3c7abc9e ;  /* 0x3c7abc9e000b7882 */ /* 0x000fe20000000000 */
[----:B------:R-:W-:-:S02]  /*20e0*/  IMAD.MOV.U32 R23, RZ, RZ, 0x3ed0f5d2 ;  /* 0x3ed0f5d2ff177424 */ /* 0x000fc400078e00ff */
[----:B------:R-:W-:-:S10]  /*20f0*/  @!P0 DMUL R10, R10, 1.80143985094819840000e+16 ;  /* 0x435000000a0a8828 */ /* 0x000fd40000000000 */
[----:B------:R-:W-:Y:S01]  /*2100*/  @!P0 IMAD.MOV.U32 R12, RZ, RZ, R11 ;  /* 0x000000ffff0c8224 */ /* 0x000fe200078e000b */
[----:B------:R-:W-:Y:S01]  /*2110*/  @!P0 LEA.HI R3, R11, 0xffffffca, RZ, 0xc ;  /* 0xffffffca0b038811 */ /* 0x000fe200078f60ff */
[----:B------:R-:W-:-:S03]  /*2120*/  @!P0 IMAD.MOV.U32 R14, RZ, RZ, R10 ;  /* 0x000000ffff0e8224 */ /* 0x000fc600078e000a */
[----:B------:R-:W-:Y:S01]  /*2130*/  LOP3.LUT R12, R12, 0x800fffff, RZ, 0xc0, !PT ;  /* 0x800fffff0c0c7812 */ /* 0x000fe200078ec0ff */
[----:B------:R-:W-:-:S03]  /*2140*/  VIADD R10, R3, 0xfffffc01 ;  /* 0xfffffc01030a7836 */ /* 0x000fc60000000000 */
[----:B------:R-:W-:-:S04]  /*2150*/  LOP3.LUT R15, R12, 0x3ff00000, RZ, 0xfc, !PT ;  /* 0x3ff000000c0f7812 */ /* 0x000fc800078efcff */
[----:B------:R-:W-:-:S13]  /*2160*/  ISETP.GE.U32.AND P1, PT, R15, 0x3ff6a09f, PT ;  /* 0x3ff6a09f0f00780c */ /* 0x000fda0003f26070 */
[----:B------:R-:W-:Y:S02]  /*2170*/  @P1 VIADD R13, R15, 0xfff00000 ;  /* 0xfff000000f0d1836 */ /* 0x000fe40000000000 */
[----:B------:R-:W-:Y:S02]  /*2180*/  @P1 VIADD R10, R3, 0xfffffc02 ;  /* 0xfffffc02030a1836 */ /* 0x000fe40000000000 */
[----:B------:R-:W-:-:S06]  /*2190*/  @P1 IMAD.MOV.U32 R15, RZ, RZ, R13 ;  /* 0x000000ffff0f1224 */ /* 0x000fcc00078e000d */
[C---:B------:R-:W-:Y:S02]  /*21a0*/  DADD R18, R14.reuse, 1 ;  /* 0x3ff000000e127429 */ /* 0x040fe40000000000 */
[----:B------:R-:W-:-:S04]  /*21b0*/  DADD R14, R14, -1 ;  /* 0xbff000000e0e7429 */ /* 0x000fc80000000000 */
[----:B------:R-:W0:Y:S02]  /*21c0*/  MUFU.RCP64H R17, R19 ;  /* 0x0000001300117308 */ /* 0x000e240000001800 */
[----:B0-----:R-:W-:-:S08]  /*21d0*/  DFMA R12, -R18, R16, 1 ;  /* 0x3ff00000120c742b */ /* 0x001fd00000000110 */
[----:B------:R-:W-:-:S08]  /*21e0*/  DFMA R12, R12, R12, R12 ;  /* 0x0000000c0c0c722b */ /* 0x000fd0000000000c */
[----:B------:R-:W-:-:S08]  /*21f0*/  DFMA R16, R16, R12, R16 ;  /* 0x0000000c1010722b */ /* 0x000fd00000000010 */
[----:B------:R-:W-:-:S08]  /*2200*/  DMUL R12, R14, R16 ;  /* 0x000000100e0c7228 */ /* 0x000fd00000000000 */
[----:B------:R-:W-:-:S08]  /*2210*/  DFMA R12, R14, R16, R12 ;  /* 0x000000100e0c722b */ /* 0x000fd0000000000c */
[----:B------:R-:W-:-:S08]  /*2220*/  DMUL R20, R12, R12 ;  /* 0x0000000c0c147228 */ /* 0x000fd00000000000 */
[----:B------:R-:W-:Y:S01]  /*2230*/  DFMA R18, R20, UR6, R22 ;  /* 0x0000000614127c2b */ /* 0x000fe20008000016 */
[----:B------:R-:W-:Y:S01]  /*2240*/  UMOV UR6, 0x75488a3f ;  /* 0x75488a3f00067882 */ /* 0x000fe20000000000 */
[----:B------:R-:W-:Y:S01]  /*2250*/  UMOV UR7, 0x3ef3b20a ;  /* 0x3ef3b20a00077882 */ /* 0x000fe20000000000 */
[----:B------:R-:W-:-:S05]  /*2260*/  DADD R22, R14, -R12 ;  /* 0x000000000e167229 */ /* 0x000fca000000080c */
[----:B------:R-:W-:Y:S01]  /*2270*/  DFMA R18, R20, R18, UR6 ;  /* 0x0000000614127e2b */ /* 0x000fe20008000012 */
[----:B------:R-:W-:Y:S01]  /*2280*/  UMOV UR6, 0xe4faecd5 ;  /* 0xe4faecd500067882 */ /* 0x000fe20000000000 */
[----:B------:R-:W-:Y:S01]  /*2290*/  UMOV UR7, 0x3f1745cd ;  /* 0x3f1745cd00077882 */ /* 0x000fe20000000000 */
[----:B------:R-:W-:-:S05]  /*22a0*/  DADD R24, R22, R22 ;  /* 0x0000000016187229 */ /* 0x000fca0000000016 */
[----:B------:R-:W-:Y:S01]  /*22b0*/  DFMA R18, R20, R18, UR6 ;  /* 0x0000000614127e2b */ /* 0x000fe20008000012 */
[----:B------:R-:W-:Y:S01]  /*22c0*/  UMOV UR6, 0x258a578b ;  /* 0x258a578b00067882 */ /* 0x000fe20000000000 */
[----:B------:R-:W-:Y:S01]  /*22d0*/  UMOV UR7, 0x3f3c71c7 ;  /* 0x3f3c71c700077882 */ /* 0x000fe20000000000 */
[----:B------:R-:W-:-:S05]  /*22e0*/  DFMA R24, R14, -R12, R24 ;  /* 0x8000000c0e18722b */ /* 0x000fca0000000018 */
[----:B------:R-:W-:Y:S01]  /*22f0*/  DFMA R18, R20, R18, UR6 ;  /* 0x0000000614127e2b */ /* 0x000fe20008000012 */
[----:B------:R-:W-:Y:S01]  /*2300*/  UMOV UR6, 0x9242b910 ;  /* 0x9242b91000067882 */ /* 0x000fe20000000000 */
[----:B------:R-:W-:Y:S01]  /*2310*/  UMOV UR7, 0x3f624924 ;  /* 0x3f62492400077882 */ /* 0x000fe20000000000 */
[----:B------:R-:W-:-:S05]  /*2320*/  DMUL R16, R16, R24 ;  /* 0x0000001810107228 */ /* 0x000fca0000000000 */
[----:B------:R-:W-:Y:S01]  /*2330*/  DFMA R18, R20, R18, UR6 ;  /* 0x0000000614127e2b */ /* 0x000fe20008000012 */
[----:B------:R-:W-:Y:S01]  /*2340*/  UMOV UR6, 0x99999dfb ;  /* 0x99999dfb00067882 */ /* 0x000fe20000000000 */
[----:B------:R-:W-:-:S06]  /*2350*/  UMOV UR7, 0x3f899999 ;  /* 0x3f89999900077882 */ /* 0x000fcc0000000000 */
[----:B------:R-:W-:Y:S01]  /*2360*/  DFMA R22, R20, R18, UR6 ;  /* 0x0000000614167e2b */ /* 0x000fe20008000012 */
[----:B------:R-:W-:Y:S01]  /*2370*/  UMOV UR6, 0x55555555 ;  /* 0x5555555500067882 */ /* 0x000fe20000000000 */
[----:B------:R-:W-:Y:S01]  /*2380*/  UMOV UR7, 0x3fb55555 ;  /* 0x3fb5555500077882 */ /* 0x000fe20000000000 */
[----:B------:R-:W-:-:S05]  /*2390*/  DMUL R18, R12, R12 ;  /* 0x0000000c0c127228 */ /* 0x000fca0000000000 */
[----:B------:R-:W-:-:S03]  /*23a0*/  DFMA R14, R20, R22, UR6 ;  /* 0x00000006140e7e2b */ /* 0x000fc60008000016 */
[----:B------:R-:W-:-:S05]  /*23b0*/  DMUL R26, R12, R18 ;  /* 0x000000120c1a7228 */ /* 0x000fca0000000000 */
[----:B------:R-:W-:Y:S01]  /*23c0*/  DADD R24, -R14, UR6 ;  /* 0x000000060e187e29 */ /* 0x000fe20008000100 */
[----:B------:R-:W-:Y:S01]  /*23d0*/  UMOV UR6, 0xb9e7b0 ;  /* 0x00b9e7b000067882 */ /* 0x000fe20000000000 */
[----:B------:R-:W-:-:S06]  /*23e0*/  UMOV UR7, 0x3c46a4cb ;  /* 0x3c46a4cb00077882 */ /* 0x000fcc0000000000 */
[----:B------:R-:W-:Y:S02]  /*23f0*/  DFMA R20, R20, R22, R24 ;  /* 0x000000161414722b */ /* 0x000fe40000000018 */
[----:B------:R-:W-:Y:S01]  /*2400*/  DFMA R22, R12, R12, -R18 ;  /* 0x0000000c0c16722b */ /* 0x000fe20000000812 */
[----:B------:R-:W-:Y:S02]  /*2410*/  VIADD R25, R17, 0x100000 ;  /* 0x0010000011197836 */ /* 0x000fe40000000000 */
[----:B------:R-:W-:-:S06]  /*2420*/  IMAD.MOV.U32 R24, RZ, RZ, R16 ;  /* 0x000000ffff187224 */ /* 0x000fcc00078e0010 */
[----:B------:R-:W-:Y:S02]  /*2430*/  DFMA R22, R12, R24, R22 ;  /* 0x000000180c16722b */ /* 0x000fe40000000016 */
[----:B------:R-:W-:Y:S01]  /*2440*/  DADD R24, R20, -UR6 ;  /* 0x8000000614187e29 */ /* 0x000fe20008000000 */
[----:B------:R-:W-:Y:S01]  /*2450*/  UMOV UR6, 0x80000000 ;  /* 0x8000000000067882 */ /* 0x000fe20000000000 */
[----:B------:R-:W-:Y:S01]  /*2460*/  DFMA R20, R12, R18, -R26 ;  /* 0x000000120c14722b */ /* 0x000fe2000000081a */
[----:B------:R-:W-:-:S07]  /*2470*/  UMOV UR7, 0x43300000 ;  /* 0x4330000000077882 */ /* 0x000fce0000000000 */
[----:B------:R-:W-:Y:S02]  /*2480*/  DFMA R20, R16, R18, R20 ;  /* 0x000000121014722b */ /* 0x000fe40000000014 */
[----:B------:R-:W-:-:S06]  /*2490*/  DADD R18, R14, R24 ;  /* 0x000000000e127229 */ /* 0x000fcc0000000018 */
[----:B------:R-:W-:Y:S02]  /*24a0*/  DFMA R20, R12, R22, R20 ;  /* 0x000000160c14722b */ /* 0x000fe40000000014 */
[----:B------:R-:W-:Y:S02]  /*24b0*/  DADD R22, R14, -R18 ;  /* 0x000000000e167229 */ /* 0x000fe40000000812 */
[----:B------:R-:W-:-:S06]  /*24c0*/  DMUL R14, R18, R26 ;  /* 0x0000001a120e7228 */ /* 0x000fcc0000000000 */
[----:B------:R-:W-:Y:S02]  /*24d0*/  DADD R24, R24, R22 ;  /* 0x0000000018187229 */ /* 0x000fe40000000016 */
[----:B------:R-:W-:-:S08]  /*24e0*/  DFMA R22, R18, R26, -R14 ;  /* 0x0000001a1216722b */ /* 0x000fd0000000080e */
[----:B------:R-:W-:-:S08]  /*24f0*/  DFMA R20, R18, R20, R22 ;  /* 0x000000141214722b */ /* 0x000fd00000000016 */
[----:B------:R-:W-:-:S08]  /*2500*/  DFMA R24, R24, R26, R20 ;  /* 0x0000001a1818722b */ /* 0x000fd00000000014 */
[----:B------:R-:W-:-:S08]  /*2510*/  DADD R20, R14, R24 ;  /* 0x000000000e147229 */ /* 0x000fd00000000018 */
[--C-:B------:R-:W-:Y:S02]  /*2520*/  DADD R18, R12, R20.reuse ;  /* 0x000000000c127229 */ /* 0x100fe40000000014 */
[----:B------:R-:W-:-:S06]  /*2530*/  DADD R14, R14, -R20 ;  /* 0x000000000e0e7229 */ /* 0x000fcc0000000814 */
[----:B------:R-:W-:Y:S02]  /*2540*/  DADD R12, R12, -R18 ;  /* 0x000000000c0c7229 */ /* 0x000fe40000000812 */
[----:B------:R-:W-:-:S06]  /*2550*/  DADD R14, R24, R14 ;  /* 0x00000000180e7229 */ /* 0x000fcc000000000e */
[----:B------:R-:W-:-:S08]  /*2560*/  DADD R12, R20, R12 ;  /* 0x00000000140c7229 */ /* 0x000fd0000000000c */
[----:B------:R-:W-:-:S08]  /*2570*/  DADD R12, R14, R12 ;  /* 0x000000000e0c7229 */ /* 0x000fd0000000000c */
[----:B------:R-:W-:Y:S01]  /*2580*/  DADD R16, R16, R12 ;  /* 0x0000000010107229 */ /* 0x000fe2000000000c */
[----:B------:R-:W-:Y:S01]  /*2590*/  LOP3.LUT R12, R10, 0x80000000, RZ, 0x3c, !PT ;  /* 0x800000000a0c7812 */ /* 0x000fe200078e3cff */
[----:B------:R-:W-:-:S06]  /*25a0*/  IMAD.MOV.U32 R13, RZ, RZ, 0x43300000 ;  /* 0x43300000ff0d7424 */ /* 0x000fcc00078e00ff */
[----:B------:R-:W-:Y:S02]  /*25b0*/  DADD R14, R18, R16 ;  /* 0x00000000120e7229 */ /* 0x000fe40000000010 */
[----:B------:R-:W-:Y:S01]  /*25c0*/  DADD R12, R12, -UR6 ;  /* 0x800000060c0c7e29 */ /* 0x000fe20008000000 */
[----:B------:R-:W-:Y:S01]  /*25d0*/  UMOV UR6, 0xfefa39ef ;  /* 0xfefa39ef00067882 */ /* 0x000fe20000000000 */
[----:B------:R-:W-:-:S04]  /*25e0*/  UMOV UR7, 0x3fe62e42 ;  /* 0x3fe62e4200077882 */ /* 0x000fc80000000000 */
[--C-:B------:R-:W-:Y:S02]  /*25f0*/  DADD R18, R18, -R14.reuse ;  /* 0x0000000012127229 */ /* 0x100fe4000000080e */
[----:B------:R-:W-:-:S06]  /*2600*/  DFMA R10, R12, UR6, R14 ;  /* 0x000000060c0a7c2b */ /* 0x000fcc000800000e */
[----:B------:R-:W-:Y:S02]  /*2610*/  DADD R18, R16, R18 ;  /* 0x0000000010127229 */ /* 0x000fe40000000012 */
[----:B------:R-:W-:-:S08]  /*2620*/  DFMA R20, R12, -UR6, R10 ;  /* 0x800000060c147c2b */ /* 0x000fd0000800000a */
[----:B------:R-:W-:-:S08]  /*2630*/  DADD R20, -R14, R20 ;  /* 0x000000000e147229 */ /* 0x000fd00000000114 */
[----:B------:R-:W-:-:S08]  /*2640*/  DADD R18, R18, -R20 ;  /* 0x0000000012127229 */ /* 0x000fd00000000814 */
[----:B------:R-:W-:-:S08]  /*2650*/  DFMA R18, R12, UR10, R18 ;  /* 0x0000000a0c127c2b */ /* 0x000fd00008000012 */
[----:B------:R-:W-:-:S08]  /*2660*/  DADD R12, R10, R18 ;  /* 0x000000000a0c7229 */ /* 0x000fd00000000012 */
[----:B------:R-:W-:Y:S02]  /*2670*/  DADD R14, R10, -R12 ;  /* 0x000000000a0e7229 */ /* 0x000fe4000000080c */
[----:B------:R-:W-:-:S06]  /*2680*/  DMUL R10, R12, 2 ;  /* 0x400000000c0a7828 */ /* 0x000fcc0000000000 */
[----:B------:R-:W-:Y:S02]  /*2690*/  DADD R14, R18, R14 ;  /* 0x00000000120e7229 */ /* 0x000fe4000000000e */
[----:B------:R-:W-:-:S08]  /*26a0*/  DFMA R16, R12, 2, -R10 ;  /* 0x400000000c10782b */ /* 0x000fd0000000080a */
[----:B------:R-:W-:Y:S01]  /*26b0*/  DFMA R16, R14, 2, R16 ;  /* 0x400000000e10782b */ /* 0x000fe20000000010 */
[----:B------:R-:W-:Y:S02]  /*26c0*/  IMAD.MOV.U32 R14, RZ, RZ, 0x652b82fe ;  /* 0x652b82feff0e7424 */ /* 0x000fe400078e00ff */
[----:B------:R-:W-:-:S05]  /*26d0*/  IMAD.MOV.U32 R15, RZ, RZ, 0x3ff71547 ;  /* 0x3ff71547ff0f7424 */ /* 0x000fca00078e00ff */
[----:B------:R-:W-:-:S08]  /*26e0*/  DADD R12, R10, R16 ;  /* 0x000000000a0c7229 */ /* 0x000fd00000000010 */
[----:B------:R-:W-:Y:S02]  /*26f0*/  DFMA R14, R12, R14, 6.75539944105574400000e+15 ;  /* 0x433800000c0e742b */ /* 0x000fe4000000000e */
[----:B------:R-:W-:Y:S01]  /*2700*/  FSETP.GEU.AND P0, PT, |R13|, 4.1917929649353027344, PT ;  /* 0x4086232b0d00780b */ /* 0x000fe20003f0e200 */
[----:B------:R-:W-:-:S05]  /*2710*/  DADD R10, R10, -R12 ;  /* 0x000000000a0a7229 */ /* 0x000fca000000080c */
[----:B------:R-:W-:-:S03]  /*2720*/  DADD R18, R14, -6.75539944105574400000e+15 ;  /* 0xc33800000e127429 */ /* 0x000fc60000000000 */
[----:B------:R-:W-:-:S05]  /*2730*/  DADD R16, R16, R10 ;  /* 0x0000000010107229 */ /* 0x000fca000000000a */
[----:B------:R-:W-:Y:S01]  /*2740*/  DFMA R20, R18, -UR6, R12 ;  /* 0x8000000612147c2b */ /* 0x000fe2000800000c */
[----:B------:R-:W-:Y:S01]  /*2750*/  UMOV UR6, 0x3b39803f ;  /* 0x3b39803f00067882 */ /* 0x000fe20000000000 */
[----:B------:R-:W-:-:S06]  /*2760*/  UMOV UR7, 0x3c7abc9e ;  /* 0x3c7abc9e00077882 */ /* 0x000fcc0000000000 */
[----:B------:R-:W-:Y:S01]  /*2770*/  DFMA R18, R18, -UR6, R20 ;  /* 0x8000000612127c2b */ /* 0x000fe20008000014 */
[----:B------:R-:W-:Y:S01]  /*2780*/  UMOV UR6, 0x69ce2bdf ;  /* 0x69ce2bdf00067882 */ /* 0x000fe20000000000 */
[----:B------:R-:W-:Y:S01]  /*2790*/  IMAD.MOV.U32 R20, RZ, RZ, -0x35dec16 ;  /* 0xfca213eaff147424 */ /* 0x000fe200078e00ff */
[----:B------:R-:W-:Y:S01]  /*27a0*/  UMOV UR7, 0x3e5ade15 ;  /* 0x3e5ade1500077882 */ /* 0x000fe20000000000 */
[----:B------:R-:W-:-:S06]  /*27b0*/  IMAD.MOV.U32 R21, RZ, RZ, 0x3e928af3 ;  /* 0x3e928af3ff157424 */ /* 0x000fcc00078e00ff */
[----:B------:R-:W-:Y:S01]  /*27c0*/  DFMA R20, R18, UR6, R20 ;  /* 0x0000000612147c2b */ /* 0x000fe20008000014 */
[----:B------:R-:W-:Y:S01]  /*27d0*/  UMOV UR6, 0x62401315 ;  /* 0x6240131500067882 */ /* 0x000fe20000000000 */
[----:B------:R-:W-:-:S06]  /*27e0*/  UMOV UR7, 0x3ec71dee ;  /* 0x3ec71dee00077882 */ /* 0x000fcc0000000000 */
[----:B------:R-:W-:Y:S01]  /*27f0*/  DFMA R20, R18, R20, UR6 ;  /* 0x0000000612147e2b */ /* 0x000fe20008000014 */
        /* <DEDUP_REMOVED lines=20> */
[----:B------:R-:W-:-:S08]  /*2940*/  DFMA R20, R18, R20, UR6 ;  /* 0x0000000612147e2b */ /* 0x000fd00008000014 */
[----:B------:R-:W-:-:S08]  /*2950*/  DFMA R20, R18, R20, 1 ;  /* 0x3ff000001214742b */ /* 0x000fd00000000014 */
[----:B------:R-:W-:-:S10]  /*2960*/  DFMA R18, R18, R20, 1 ;  /* 0x3ff000001212742b */ /* 0x000fd40000000014 */
[----:B------:R-:W-:Y:S02]  /*2970*/  IMAD R11, R14, 0x100000, R19 ;  /* 0x001000000e0b7824 */ /* 0x000fe400078e0213 */
[----:B------:R-:W-:Y:S01]  /*2980*/  IMAD.MOV.U32 R10, RZ, RZ, R18 ;  /* 0x000000ffff0a7224 */ /* 0x000fe200078e0012 */
[----:B------:R-:W-:Y:S06]  /*2990*/  @!P0 BRA `(.L_x_28) ;  /* 0x0000000000308947 */ /* 0x000fec0003800000 */
[----:B------:R-:W-:Y:S01]  /*29a0*/  FSETP.GEU.AND P1, PT, |R13|, 4.2275390625, PT ;  /* 0x408748000d00780b */ /* 0x000fe20003f2e200 */
[C---:B------:R-:W-:Y:S02]  /*29b0*/  DADD R10, R12.reuse, +INF ;  /* 0x7ff000000c0a7429 */ /* 0x040fe40000000000 */
[----:B------:R-:W-:-:S08]  /*29c0*/  DSETP.GEU.AND P0, PT, R12, RZ, PT ;  /* 0x000000ff0c00722a */ /* 0x000fd00003f0e000 */
[----:B------:R-:W-:Y:S02]  /*29d0*/  FSEL R10, R10, RZ, P0 ;  /* 0x000000ff0a0a7208 */ /* 0x000fe40000000000 */
[----:B------:R-:W-:Y:S02]  /*29e0*/  @!P1 LEA.HI R3, R14, R14, RZ, 0x1 ;  /* 0x0000000e0e039211 */ /* 0x000fe400078f08ff */
[----:B------:R-:W-:Y:S02]  /*29f0*/  FSEL R11, R11, RZ, P0 ;  /* 0x000000ff0b0b7208 */ /* 0x000fe40000000000 */
[----:B------:R-:W-:-:S05]  /*2a00*/  @!P1 SHF.R.S32.HI R3, RZ, 0x1, R3 ;  /* 0x00000001ff039819 */ /* 0x000fca0000011403 */
[----:B------:R-:W-:Y:S02]  /*2a10*/  @!P1 IMAD.IADD R12, R14, 0x1, -R3 ;  /* 0x000000010e0c9824 */ /* 0x000fe400078e0a03 */
[----:B------:R-:W-:-:S03]  /*2a20*/  @!P1 IMAD R19, R3, 0x100000, R19 ;  /* 0x0010000003139824 */ /* 0x000fc600078e0213 */
[----:B------:R-:W-:Y:S01]  /*2a30*/  @!P1 LEA R13, R12, 0x3ff00000, 0x14 ;  /* 0x3ff000000c0d9811 */ /* 0x000fe200078ea0ff */
[----:B------:R-:W-:-:S06]  /*2a40*/  @!P1 IMAD.MOV.U32 R12, RZ, RZ, RZ ;  /* 0x000000ffff0c9224 */ /* 0x000fcc00078e00ff */
[----:B------:R-:W-:-:S11]  /*2a50*/  @!P1 DMUL R10, R18, R12 ;  /* 0x0000000c120a9228 */ /* 0x000fd60000000000 */
.L_x_28:
[----:B------:R-:W-:Y:S01]  /*2a60*/  DFMA R16, R16, R10, R10 ;  /* 0x0000000a1010722b */ /* 0x000fe2000000000a */
[----:B------:R-:W-:Y:S01]  /*2a70*/  IMAD.MOV.U32 R3, RZ, RZ, 0x0 ;  /* 0x00000000ff037424 */ /* 0x000fe200078e00ff */
[----:B------:R-:W-:-:S08]  /*2a80*/  DSETP.NEU.AND P0, PT, |R10|, +INF , PT ;  /* 0x7ff000000a00742a */ /* 0x000fd00003f0d200 */
[----:B------:R-:W-:Y:S02]  /*2a90*/  FSEL R10, R10, R16, !P0 ;  /* 0x000000100a0a7208 */ /* 0x000fe40004000000 */
[----:B------:R-:W-:Y:S01]  /*2aa0*/  FSEL R11, R11, R17, !P0 ;  /* 0x000000110b0b7208 */ /* 0x000fe20004000000 */
[----:B------:R-:W-:Y:S06]  /*2ab0*/  RET.REL.NODEC R2 `(_Z23weightMatrix8BitsScaledP5char2PdS1_iiif) ;  /* 0xffffffd402507950 */ /* 0x000fec0003c3ffff */
        .type           $_Z23weightMatrix8BitsScaledP5char2PdS1_iiif$__internal_trig_reduction_slowpathd,@function
        .size           $_Z23weightMatrix8BitsScaledP5char2PdS1_iiif$__internal_trig_reduction_slowpathd,(.L_x_95 - $_Z23weightMatrix8BitsScaledP5char2PdS1_iiif$__internal_trig_reduction_slowpathd)
$_Z23weightMatrix8BitsScaledP5char2PdS1_iiif$__internal_trig_reduction_slowpathd:
[--C-:B------:R-:W-:Y:S01]  /*2ac0*/  SHF.R.U32.HI R6, RZ, 0x14, R21.reuse ;  /* 0x00000014ff067819 */ /* 0x100fe20000011615 */
[----:B------:R-:W-:Y:S02]  /*2ad0*/  IMAD.MOV.U32 R11, RZ, RZ, R20 ;  /* 0x000000ffff0b7224 */ /* 0x000fe400078e0014 */
[----:B------:R-:W-:Y:S01]  /*2ae0*/  IMAD.MOV.U32 R5, RZ, RZ, R21 ;  /* 0x000000ffff057224 */ /* 0x000fe200078e0015 */
[----:B------:R-:W-:Y:S01]  /*2af0*/  LOP3.LUT R2, R6, 0x7ff, RZ, 0xc0, !PT ;  /* 0x000007ff06027812 */ /* 0x000fe200078ec0ff */
[----:B------:R-:W-:-:S03]  /*2b00*/  IMAD.MOV.U32 R4, RZ, RZ, RZ ;  /* 0x000000ffff047224 */ /* 0x000fc600078e00ff */
[----:B------:R-:W-:-:S13]  /*2b10*/  ISETP.NE.AND P0, PT, R2, 0x7ff, PT ;  /* 0x000007ff0200780c */ /* 0x000fda0003f05270 */
[----:B------:R-:W-:Y:S05]  /*2b20*/  @!P0 BRA `(.L_x_29) ;  /* 0x0000000800488947 */ /* 0x000fea0003800000 */
[----:B------:R-:W-:Y:S01]  /*2b30*/  VIADD R2, R2, 0xfffffc00 ;  /* 0xfffffc0002027836 */ /* 0x000fe20000000000 */
[----:B------:R-:W-:Y:S01]  /*2b40*/  BSSY.RECONVERGENT B1, `(.L_x_30) ;  /* 0x000002f000017945 */ /* 0x000fe20003800200 */
[----:B------:R-:W-:-:S03]  /*2b50*/  CS2R R16, SRZ ;  /* 0x0000000000107805 */ /* 0x000fc6000001ff00 */
[----:B------:R-:W-:Y:S02]  /*2b60*/  SHF.R.U32.HI R7, RZ, 0x6, R2 ;  /* 0x00000006ff077819 */ /* 0x000fe40000011602 */
[----:B------:R-:W-:Y:S02]  /*2b70*/  ISETP.GE.U32.AND P0, PT, R2, 0x80, PT ;  /* 0x000000800200780c */ /* 0x000fe40003f06070 */
[C---:B------:R-:W-:Y:S02]  /*2b80*/  IADD3 R10, PT, PT, -R7.reuse, 0x13, RZ ;  /* 0x00000013070a7810 */ /* 0x040fe40007ffe1ff */
[----:B------:R-:W-:Y:S02]  /*2b90*/  IADD3 R19, PT, PT, -R7, 0xf, RZ ;  /* 0x0000000f07137810 */ /* 0x000fe40007ffe1ff */
[----:B------:R-:W-:-:S04]  /*2ba0*/  SEL R10, R10, 0x12, P0 ;  /* 0x000000120a0a7807 */ /* 0x000fc80000000000 */
[----:B------:R-:W-:-:S13]  /*2bb0*/  ISETP.GE.AND P0, PT, R19, R10, PT ;  /* 0x0000000a1300720c */ /* 0x000fda0003f06270 */
[----:B------:R-:W-:Y:S05]  /*2bc0*/  @P0 BRA `(.L_x_31) ;  /* 0x0000000000980947 */ /* 0x000fea0003800000 */
[----:B------:R-:W0:Y:S01]  /*2bd0*/  LDC.64 R8, c[0x0][0x358] ;  /* 0x0000d600ff087b82 */ /* 0x000e220000000a00 */
[C---:B------:R-:W-:Y:S01]  /*2be0*/  SHF.L.U64.HI R13, R11.reuse, 0xb, R5 ;  /* 0x0000000b0b0d7819 */ /* 0x040fe20000010205 */
[----:B------:R-:W-:Y:S01]  /*2bf0*/  BSSY.RECONVERGENT B2, `(.L_x_32) ;  /* 0x0000022000027945 */ /* 0x000fe20003800200 */
[----:B------:R-:W-:Y:S01]  /*2c00*/  IMAD.SHL.U32 R11, R11, 0x800, RZ ;  /* 0x000008000b0b7824 */ /* 0x000fe200078e00ff */
[----:B------:R-:W-:Y:S01]  /*2c10*/  IADD3 R15, PT, PT, RZ, -R7, -R10 ;  /* 0x80000007ff0f7210 */ /* 0x000fe20007ffe80a */
[----:B------:R-:W-:Y:S01]  /*2c20*/  IMAD.MOV.U32 R14, RZ, RZ, RZ ;  /* 0x000000ffff0e7224 */ /* 0x000fe200078e00ff */
[----:B------:R-:W-:Y:S02]  /*2c30*/  CS2R R16, SRZ ;  /* 0x0000000000107805 */ /* 0x000fe4000001ff00 */
[----:B------:R-:W-:Y:S01]  /*2c40*/  LOP3.LUT R13, R13, 0x80000000, RZ, 0xfc, !PT ;  /* 0x800000000d0d7812 */ /* 0x000fe200078efcff */
[----:B------:R-:W1:Y:S06]  /*2c50*/  LDC.64 R2, c[0x4][RZ] ;  /* 0x01000000ff027b82 */ /* 0x000e6c0000000a00 */
.L_x_33:
[----:B0-----:R-:W-:Y:S01]  /*2c60*/  R2UR UR6, R8 ;  /* 0x00000000080672ca */ /* 0x001fe200000e0000 */
[----:B-1----:R-:W-:Y:S01]  /*2c70*/  IMAD.WIDE R4, R19, 0x8, R2 ;  /* 0x0000000813047825 */ /* 0x002fe200078e0202 */
[----:B------:R-:W-:-:S13]  /*2c80*/  R2UR UR7, R9 ;  /* 0x00000000090772ca */ /* 0x000fda00000e0000 */
[----:B------:R-:W2:Y:S01]  /*2c90*/  LDG.E.64.CONSTANT R4, desc[UR6][R4.64] ;  /* 0x0000000604047981 */ /* 0x000ea2000c1e9b00 */
[----:B------:R-:W-:Y:S02]  /*2ca0*/  VIADD R15, R15, 0x1 ;  /* 0x000000010f0f7836 */ /* 0x000fe40000000000 */
[----:B------:R-:W-:Y:S02]  /*2cb0*/  VIADD R19, R19, 0x1 ;  /* 0x0000000113137836 */ /* 0x000fe40000000000 */
[----:B--2---:R-:W-:-:S04]  /*2cc0*/  IMAD.WIDE.U32 R16, P2, R4, R11, R16 ;  /* 0x0000000b04107225 */ /* 0x004fc80007840010 */
[----:B------:R-:W-:Y:S02]  /*2cd0*/  IMAD R23, R4, R13, RZ ;  /* 0x0000000d04177224 */ /* 0x000fe400078e02ff */
[CC--:B------:R-:W-:Y:S02]  /*2ce0*/  IMAD R18, R5.reuse, R11.reuse, RZ ;  /* 0x0000000b05127224 */ /* 0x0c0fe400078e02ff */
[----:B------:R-:W-:Y:S01]  /*2cf0*/  IMAD.HI.U32 R25, R5, R11, RZ ;  /* 0x0000000b05197227 */ /* 0x000fe200078e00ff */
[----:B------:R-:W-:-:S03]  /*2d00*/  IADD3 R17, P0, PT, R23, R17, RZ ;  /* 0x0000001117117210 */ /* 0x000fc60007f1e0ff */
[----:B------:R-:W-:Y:S01]  /*2d10*/  IMAD R23, R14, 0x8, R1 ;  /* 0x000000080e177824 */ /* 0x000fe200078e0201 */
[----:B------:R-:W-:Y:S01]  /*2d20*/  IADD3 R17, P1, PT, R18, R17, RZ ;  /* 0x0000001112117210 */ /* 0x000fe20007f3e0ff */
[----:B------:R-:W-:-:S04]  /*2d30*/  IMAD.HI.U32 R18, R4, R13, RZ ;  /* 0x0000000d04127227 */ /* 0x000fc800078e00ff */
[----:B------:R-:W-:Y:S01]  /*2d40*/  IMAD.X R4, RZ, RZ, R18, P2 ;  /* 0x000000ffff047224 */ /* 0x000fe200010e0612 */
[----:B------:R0:W-:Y:S01]  /*2d50*/  STL.64 [R23], R16 ;  /* 0x0000001017007387 */ /* 0x0001e20000100a00 */
[----:B------:R-:W-:-:S03]  /*2d60*/  IMAD.HI.U32 R18, R5, R13, RZ ;  /* 0x0000000d05127227 */ /* 0x000fc600078e00ff */
[----:B------:R-:W-:Y:S01]  /*2d70*/  IADD3.X R4, P0, PT, R25, R4, RZ, P0, !PT ;  /* 0x0000000419047210 */ /* 0x000fe2000071e4ff */
[----:B------:R-:W-:Y:S02]  /*2d80*/  IMAD R5, R5, R13, RZ ;  /* 0x0000000d05057224 */ /* 0x000fe400078e02ff */
[----:B------:R-:W-:-:S03]  /*2d90*/  VIADD R14, R14, 0x1 ;  /* 0x000000010e0e7836 */ /* 0x000fc60000000000 */
[----:B------:R-:W-:Y:S01]  /*2da0*/  IADD3.X R5, P1, PT, R5, R4, RZ, P1, !PT ;  /* 0x0000000405057210 */ /* 0x000fe20000f3e4ff */
[----:B------:R-:W-:Y:S01]  /*2db0*/  IMAD.X R4, RZ, RZ, R18, P0 ;  /* 0x000000ffff047224 */ /* 0x000fe200000e0612 */
[----:B------:R-:W-:-:S03]  /*2dc0*/  ISETP.NE.AND P0, PT, R15, -0xf, PT ;  /* 0xfffffff10f00780c */ /* 0x000fc60003f05270 */
[----:B------:R-:W-:Y:S02]  /*2dd0*/  IMAD.X R4, RZ, RZ, R4, P1 ;  /* 0x000000ffff047224 */ /* 0x000fe400008e0604 */
[----:B0-----:R-:W-:Y:S02]  /*2de0*/  IMAD.MOV.U32 R16, RZ, RZ, R5 ;  /* 0x000000ffff107224 */ /* 0x001fe400078e0005 */
[----:B------:R-:W-:-:S06]  /*2df0*/  IMAD.MOV.U32 R17, RZ, RZ, R4 ;  /* 0x000000ffff117224 */ /* 0x000fcc00078e0004 */
[----:B------:R-:W-:Y:S05]  /*2e00*/  @P0 BRA `(.L_x_33) ;  /* 0xfffffffc00940947 */ /* 0x000fea000383ffff */
[----:B------:R-:W-:Y:S05]  /*2e10*/  BSYNC.RECONVERGENT B2 ;  /* 0x0000000000027941 */ /* 0x000fea0003800200 */
.L_x_32:
[----:B------:R-:W-:-:S07]  /*2e20*/  IMAD.MOV.U32 R19, RZ, RZ, R10 ;  /* 0x000000ffff137224 */ /* 0x000fce00078e000a */
.L_x_31:
[----:B------:R-:W-:Y:S05]  /*2e30*/  BSYNC.RECONVERGENT B1 ;  /* 0x0000000000017941 */ /* 0x000fea0003800200 */
.L_x_30:
[----:B------:R-:W-:Y:S01]  /*2e40*/  LOP3.LUT P0, R23, R6, 0x3f, RZ, 0xc0, !PT ;  /* 0x0000003f06177812 */ /* 0x000fe2000780c0ff */
[----:B------:R-:W-:-:S04]  /*2e50*/  IMAD.IADD R2, R7, 0x1, R19 ;  /* 0x0000000107027824 */ /* 0x000fc800078e0213 */
[----:B------:R-:W-:-:S05]  /*2e60*/  IMAD.U32 R19, R2, 0x8, R1 ;  /* 0x0000000802137824 */ /* 0x000fca00078e0001 */
[----:B------:R0:W-:Y:S04]  /*2e70*/  STL.64 [R19+-0x78], R16 ;  /* 0xffff881013007387 */ /* 0x0001e80000100a00 */
[----:B------:R-:W2:Y:S04]  /*2e80*/  @P0 LDL.64 R8, [R1+0x8] ;  /* 0x0000080001080983 */ /* 0x000ea80000100a00 */
[----:B------:R-:W3:Y:S04]  /*2e90*/  LDL.64 R2, [R1+0x10] ;  /* 0x0000100001027983 */ /* 0x000ee80000100a00 */
[----:B------:R-:W4:Y:S01]  /*2ea0*/  LDL.64 R4, [R1+0x18] ;  /* 0x0000180001047983 */ /* 0x000f220000100a00 */
[----:B------:R-:W-:Y:S01]  /*2eb0*/  @P0 LOP3.LUT R6, R23, 0x3f, RZ, 0x3c, !PT ;  /* 0x0000003f17060812 */ /* 0x000fe200078e3cff */
[----:B------:R-:W-:Y:S01]  /*2ec0*/  BSSY.RECONVERGENT B1, `(.L_x_34) ;  /* 0x0000034000017945 */ /* 0x000fe20003800200 */
[----:B--2---:R-:W-:-:S02]  /*2ed0*/  @P0 SHF.R.U64 R7, R8, 0x1, R9 ;  /* 0x0000000108070819 */ /* 0x004fc40000001209 */
[----:B------:R-:W-:Y:S02]  /*2ee0*/  @P0 SHF.R.U32.HI R9, RZ, 0x1, R9 ;  /* 0x00000001ff090819 */ /* 0x000fe40000011609 */
[CC--:B---3--:R-:W-:Y:S02]  /*2ef0*/  @P0 SHF.L.U32 R10, R2.reuse, R23.reuse, RZ ;  /* 0x00000017020a0219 */ /* 0x0c8fe400000006ff */
[----:B------:R-:W-:Y:S02]  /*2f00*/  @P0 SHF.R.U64 R7, R7, R6, R9 ;  /* 0x0000000607070219 */ /* 0x000fe40000001209 */
[--C-:B------:R-:W-:Y:S02]  /*2f10*/  @P0 SHF.R.U32.HI R15, RZ, 0x1, R3.reuse ;  /* 0x00000001ff0f0819 */ /* 0x100fe40000011603 */
[C-C-:B------:R-:W-:Y:S02]  /*2f20*/  @P0 SHF.R.U64 R13, R2.reuse, 0x1, R3.reuse ;  /* 0x00000001020d0819 */ /* 0x140fe40000001203 */
[----:B------:R-:W-:-:S02]  /*2f30*/  @P0 SHF.L.U64.HI R11, R2, R23, R3 ;  /* 0x00000017020b0219 */ /* 0x000fc40000010203 */
[-C--:B------:R-:W-:Y:S02]  /*2f40*/  @P0 SHF.R.U32.HI R8, RZ, R6.reuse, R9 ;  /* 0x00000006ff080219 */ /* 0x080fe40000011609 */
[----:B------:R-:W-:Y:S02]  /*2f50*/  @P0 LOP3.LUT R2, R10, R7, RZ, 0xfc, !PT ;  /* 0x000000070a020212 */ /* 0x000fe400078efcff */
[-C--:B----4-:R-:W-:Y:S02]  /*2f60*/  @P0 SHF.L.U32 R9, R4, R23.reuse, RZ ;  /* 0x0000001704090219 */ /* 0x090fe400000006ff */
[----:B------:R-:W-:Y:S01]  /*2f70*/  @P0 SHF.R.U64 R14, R13, R6, R15 ;  /* 0x000000060d0e0219 */ /* 0x000fe2000000120f */
[----:B------:R-:W-:Y:S01]  /*2f80*/  IMAD.SHL.U32 R10, R2, 0x4, RZ ;  /* 0x00000004020a7824 */ /* 0x000fe200078e00ff */
[----:B------:R-:W-:Y:S02]  /*2f90*/  @P0 LOP3.LUT R3, R11, R8, RZ, 0xfc, !PT ;  /* 0x000000080b030212 */ /* 0x000fe400078efcff */
[----:B------:R-:W-:-:S02]  /*2fa0*/  @P0 SHF.L.U64.HI R7, R4, R23, R5 ;  /* 0x0000001704070219 */ /* 0x000fc40000010205 */
[----:B------:R-:W-:Y:S02]  /*2fb0*/  @P0 LOP3.LUT R4, R9, R14, RZ, 0xfc, !PT ;  /* 0x0000000e09040212 */ /* 0x000fe400078efcff */
[----:B------:R-:W-:Y:S02]  /*2fc0*/  @P0 SHF.R.U32.HI R6, RZ, R6, R15 ;  /* 0x00000006ff060219 */ /* 0x000fe4000001160f */
[----:B------:R-:W-:Y:S02]  /*2fd0*/  SHF.L.U64.HI R11, R2, 0x2, R3 ;  /* 0x00000002020b7819 */ /* 0x000fe40000010203 */
[----:B------:R-:W-:Y:S02]  /*2fe0*/  SHF.L.W.U32.HI R2, R3, 0x2, R4 ;  /* 0x0000000203027819 */ /* 0x000fe40000010e04 */
[----:B------:R-:W-:Y:S02]  /*2ff0*/  @P0 LOP3.LUT R5, R7, R6, RZ, 0xfc, !PT ;  /* 0x0000000607050212 */ /* 0x000fe400078efcff */
[----:B------:R-:W-:-:S02]  /*3000*/  IADD3 RZ, P0, PT, RZ, -R10, RZ ;  /* 0x8000000affff7210 */ /* 0x000fc40007f1e0ff */
[----:B------:R-:W-:Y:S02]  /*3010*/  LOP3.LUT R3, RZ, R11, RZ, 0x33, !PT ;  /* 0x0000000bff037212 */ /* 0x000fe400078e33ff */
[----:B------:R-:W-:Y:S02]  /*3020*/  SHF.L.W.U32.HI R4, R4, 0x2, R5 ;  /* 0x0000000204047819 */ /* 0x000fe40000010e05 */
[----:B------:R-:W-:Y:S02]  /*3030*/  LOP3.LUT R7, RZ, R2, RZ, 0x33, !PT ;  /* 0x00000002ff077212 */ /* 0x000fe400078e33ff */
[----:B------:R-:W-:Y:S02]  /*3040*/  IADD3.X R6, P0, PT, RZ, R3, RZ, P0, !PT ;  /* 0x00000003ff067210 */ /* 0x000fe4000071e4ff */
[----:B------:R-:W-:Y:S02]  /*3050*/  LOP3.LUT R3, RZ, R4, RZ, 0x33, !PT ;  /* 0x00000004ff037212 */ /* 0x000fe400078e33ff */
[----:B------:R-:W-:-:S02]  /*3060*/  IADD3.X R7, P1, PT, RZ, R7, RZ, P0, !PT ;  /* 0x00000007ff077210 */ /* 0x000fc4000073e4ff */
[----:B------:R-:W-:-:S03]  /*3070*/  ISETP.GT.U32.AND P2, PT, R2, -0x1, PT ;  /* 0xffffffff0200780c */ /* 0x000fc60003f44070 */
[----:B------:R-:W-:Y:S01]  /*3080*/  IMAD.X R3, RZ, RZ, R3, P1 ;  /* 0x000000ffff037224 */ /* 0x000fe200008e0603 */
[----:B------:R-:W-:-:S04]  /*3090*/  ISETP.GT.AND.EX P0, PT, R4, -0x1, PT, P2 ;  /* 0xffffffff0400780c */ /* 0x000fc80003f04320 */
[----:B------:R-:W-:Y:S02]  /*30a0*/  SEL R3, R4, R3, P0 ;  /* 0x0000000304037207 */ /* 0x000fe40000000000 */
[----:B------:R-:W-:Y:S02]  /*30b0*/  SEL R9, R2, R7, P0 ;  /* 0x0000000702097207 */ /* 0x000fe40000000000 */
[----:B------:R-:W-:Y:S02]  /*30c0*/  ISETP.NE.U32.AND P1, PT, R3, RZ, PT ;  /* 0x000000ff0300720c */ /* 0x000fe40003f25070 */
[----:B------:R-:W-:Y:S02]  /*30d0*/  SEL R11, R11, R6, P0 ;  /* 0x000000060b0b7207 */ /* 0x000fe40000000000 */
[----:B------:R-:W-:Y:S01]  /*30e0*/  SEL R7, R9, R3, !P1 ;  /* 0x0000000309077207 */ /* 0x000fe20004800000 */
[----:B------:R-:W-:-:S05]  /*30f0*/  @!P0 IMAD.MOV R10, RZ, RZ, -R10 ;  /* 0x000000ffff0a8224 */ /* 0x000fca00078e0a0a */
[----:B------:R-:W1:Y:S02]  /*3100*/  FLO.U32 R7, R7 ;  /* 0x0000000700077300 */ /* 0x000e6400000e0000 */
[C---:B-1----:R-:W-:Y:S02]  /*3110*/  IADD3 R8, PT, PT, -R7.reuse, 0x1f, RZ ;  /* 0x0000001f07087810 */ /* 0x042fe40007ffe1ff */
[----:B------:R-:W-:-:S03]  /*3120*/  IADD3 R2, PT, PT, -R7, 0x3f, RZ ;  /* 0x0000003f07027810 */ /* 0x000fc60007ffe1ff */
[----:B------:R-:W-:-:S05]  /*3130*/  @P1 IMAD.MOV R2, RZ, RZ, R8 ;  /* 0x000000ffff021224 */ /* 0x000fca00078e0208 */
[----:B------:R-:W-:-:S13]  /*3140*/  ISETP.NE.AND P1, PT, R2, RZ, PT ;  /* 0x000000ff0200720c */ /* 0x000fda0003f25270 */
[----:B0-----:R-:W-:Y:S05]  /*3150*/  @!P1 BRA `(.L_x_35) ;  /* 0x0000000000289947 */ /* 0x001fea0003800000 */
[--C-:B------:R-:W-:Y:S02]  /*3160*/  SHF.R.U64 R8, R10, 0x1, R11.reuse ;  /* 0x000000010a087819 */ /* 0x100fe4000000120b */
[C---:B------:R-:W-:Y:S02]  /*3170*/  LOP3.LUT R6, R2.reuse, 0x3f, RZ, 0xc0, !PT ;  /* 0x0000003f02067812 */ /* 0x040fe400078ec0ff */
[----:B------:R-:W-:Y:S02]  /*3180*/  SHF.R.U32.HI R10, RZ, 0x1, R11 ;  /* 0x00000001ff0a7819 */ /* 0x000fe4000001160b */
[----:B------:R-:W-:Y:S02]  /*3190*/  LOP3.LUT R7, R2, 0x3f, RZ, 0xc, !PT ;  /* 0x0000003f02077812 */ /* 0x000fe400078e0cff */
[CC--:B------:R-:W-:Y:S02]  /*31a0*/  SHF.L.U64.HI R14, R9.reuse, R6.reuse, R3 ;  /* 0x00000006090e7219 */ /* 0x0c0fe40000010203 */
[----:B------:R-:W-:-:S02]  /*31b0*/  SHF.L.U32 R6, R9, R6, RZ ;  /* 0x0000000609067219 */ /* 0x000fc400000006ff */
[-CC-:B------:R-:W-:Y:S02]  /*31c0*/  SHF.R.U64 R3, R8, R7.reuse, R10.reuse ;  /* 0x0000000708037219 */ /* 0x180fe4000000120a */
[----:B------:R-:W-:Y:S02]  /*31d0*/  SHF.R.U32.HI R7, RZ, R7, R10 ;  /* 0x00000007ff077219 */ /* 0x000fe4000001160a */
[----:B------:R-:W-:Y:S02]  /*31e0*/  LOP3.LUT R9, R6, R3, RZ, 0xfc, !PT ;  /* 0x0000000306097212 */ /* 0x000fe400078efcff */
[----:B------:R-:W-:-:S07]  /*31f0*/  LOP3.LUT R3, R14, R7, RZ, 0xfc, !PT ;  /* 0x000000070e037212 */ /* 0x000fce00078efcff */
.L_x_35:
[----:B------:R-:W-:Y:S05]  /*3200*/  BSYNC.RECONVERGENT B1 ;  /* 0x0000000000017941 */ /* 0x000fea0003800200 */
.L_x_34:
[----:B------:R-:W-:Y:S01]  /*3210*/  IMAD.WIDE.U32 R10, R9, 0x2168c235, RZ ;  /* 0x2168c235090a7825 */ /* 0x000fe200078e00ff */
[----:B------:R-:W-:-:S03]  /*3220*/  SHF.R.U32.HI R5, RZ, 0x1e, R5 ;  /* 0x0000001eff057819 */ /* 0x000fc60000011605 */
[----:B------:R-:W-:Y:S01]  /*3230*/  IMAD.MOV.U32 R6, RZ, RZ, R11 ;  /* 0x000000ffff067224 */ /* 0x000fe200078e000b */
[----:B------:R-:W-:Y:S01]  /*3240*/  IADD3 RZ, P1, PT, R10, R10, RZ ;  /* 0x0000000a0aff7210 */ /* 0x000fe20007f3e0ff */
[----:B------:R-:W-:Y:S01]  /*3250*/  IMAD.MOV.U32 R7, RZ, RZ, RZ ;  /* 0x000000ffff077224 */ /* 0x000fe200078e00ff */
[----:B------:R-:W-:Y:S01]  /*3260*/  LEA.HI R4, R4, R5, RZ, 0x1 ;  /* 0x0000000504047211 */ /* 0x000fe200078f08ff */
[----:B------:R-:W-:-:S04]  /*3270*/  IMAD.HI.U32 R8, R3, -0x36f0255e, RZ ;  /* 0xc90fdaa203087827 */ /* 0x000fc800078e00ff */
[----:B------:R-:W-:-:S04]  /*3280*/  IMAD.WIDE.U32 R6, R9, -0x36f0255e, R6 ;  /* 0xc90fdaa209067825 */ /* 0x000fc800078e0006 */
[C---:B------:R-:W-:Y:S02]  /*3290*/  IMAD R9, R3.reuse, -0x36f0255e, RZ ;  /* 0xc90fdaa203097824 */ /* 0x040fe400078e02ff */
[----:B------:R-:W-:-:S04]  /*32a0*/  IMAD.WIDE.U32 R6, P2, R3, 0x2168c235, R6 ;  /* 0x2168c23503067825 */ /* 0x000fc80007840006 */
[----:B------:R-:W-:Y:S01]  /*32b0*/  IMAD.X R3, RZ, RZ, R8, P2 ;  /* 0x000000ffff037224 */ /* 0x000fe200010e0608 */
[----:B------:R-:W-:Y:S02]  /*32c0*/  IADD3 R7, P2, PT, R9, R7, RZ ;  /* 0x0000000709077210 */ /* 0x000fe40007f5e0ff */
[----:B------:R-:W-:Y:S02]  /*32d0*/  IADD3.X RZ, P1, PT, R6, R6, RZ, P1, !PT ;  /* 0x0000000606ff7210 */ /* 0x000fe40000f3e4ff */
[C---:B------:R-:W-:Y:S01]  /*32e0*/  ISETP.GT.U32.AND P3, PT, R7.reuse, RZ, PT ;  /* 0x000000ff0700720c */ /* 0x040fe20003f64070 */
[----:B------:R-:W-:Y:S01]  /*32f0*/  IMAD.X R3, RZ, RZ, R3, P2 ;  /* 0x000000ffff037224 */ /* 0x000fe200010e0603 */
[----:B------:R-:W-:-:S04]  /*3300*/  IADD3.X R6, P2, PT, R7, R7, RZ, P1, !PT ;  /* 0x0000000707067210 */ /* 0x000fc80000f5e4ff */
[C---:B------:R-:W-:Y:S01]  /*3310*/  ISETP.GT.AND.EX P1, PT, R3.reuse, RZ, PT, P3 ;  /* 0x000000ff0300720c */ /* 0x040fe20003f24330 */
[----:B------:R-:W-:-:S03]  /*3320*/  IMAD.X R8, R3, 0x1, R3, P2 ;  /* 0x0000000103087824 */ /* 0x000fc600010e0603 */
[----:B------:R-:W-:Y:S02]  /*3330*/  SEL R6, R6, R7, P1 ;  /* 0x0000000706067207 */ /* 0x000fe40000800000 */
[----:B------:R-:W-:Y:S02]  /*3340*/  SEL R8, R8, R3, P1 ;  /* 0x0000000308087207 */ /* 0x000fe40000800000 */
[----:B------:R-:W-:Y:S02]  /*3350*/  IADD3 R3, P2, PT, R6, 0x1, RZ ;  /* 0x0000000106037810 */ /* 0x000fe40007f5e0ff */
[----:B------:R-:W-:Y:S02]  /*3360*/  SEL R7, RZ, 0xffffffff, !P1 ;  /* 0xffffffffff077807 */ /* 0x000fe40004800000 */
[----:B------:R-:W-:Y:S01]  /*3370*/  LOP3.LUT P1, R20, R21, 0x80000000, RZ, 0xc0, !PT ;  /* 0x8000000015147812 */ /* 0x000fe2000782c0ff */
[----:B------:R-:W-:Y:S02]  /*3380*/  IMAD.X R6, RZ, RZ, R8, P2 ;  /* 0x000000ffff067224 */ /* 0x000fe400010e0608 */
[----:B------:R-:W-:Y:S01]  /*3390*/  IMAD.IADD R7, R7, 0x1, -R2 ;  /* 0x0000000107077824 */ /* 0x000fe200078e0a02 */
[----:B------:R-:W-:-:S02]  /*33a0*/  @!P0 LOP3.LUT R20, R20, 0x80000000, RZ, 0x3c, !PT ;  /* 0x8000000014148812 */ /* 0x000fc400078e3cff */
[----:B------:R-:W-:-:S04]  /*33b0*/  SHF.R.U64 R3, R3, 0xa, R6 ;  /* 0x0000000a03037819 */ /* 0x000fc80000001206 */
[----:B------:R-:W-:-:S03]  /*33c0*/  IADD3 R3, P2, PT, R3, 0x1, RZ ;  /* 0x0000000103037810 */ /* 0x000fc60007f5e0ff */
[----:B------:R-:W-:Y:S01]  /*33d0*/  @P1 IMAD.MOV R4, RZ, RZ, -R4 ;  /* 0x000000ffff041224 */ /* 0x000fe200078e0a04 */
[----:B------:R-:W-:-:S04]  /*33e0*/  LEA.HI.X R6, R6, RZ, RZ, 0x16, P2 ;  /* 0x000000ff06067211 */ /* 0x000fc800010fb4ff */
[--C-:B------:R-:W-:Y:S01]  /*33f0*/  SHF.R.U64 R2, R3, 0x1, R6.reuse ;  /* 0x0000000103027819 */ /* 0x100fe20000001206 */
[----:B------:R-:W-:Y:S01]  /*3400*/  IMAD.SHL.U32 R3, R7, 0x100000, RZ ;  /* 0x0010000007037824 */ /* 0x000fe200078e00ff */
[----:B------:R-:W-:Y:S02]  /*3410*/  SHF.R.U32.HI R6, RZ, 0x1, R6 ;  /* 0x00000001ff067819 */ /* 0x000fe40000011606 */
[----:B------:R-:W-:-:S04]  /*3420*/  IADD3 R11, P2, P3, RZ, RZ, R2 ;  /* 0x000000ffff0b7210 */ /* 0x000fc80007b5e002 */
[----:B------:R-:W-:-:S04]  /*3430*/  IADD3.X R3, PT, PT, R3, 0x3fe00000, R6, P2, P3 ;  /* 0x3fe0000003037810 */ /* 0x000fc800017e6406 */
[----:B------:R-:W-:-:S07]  /*3440*/  LOP3.LUT R5, R3, R20, RZ, 0xfc, !PT ;  /* 0x0000001403057212 */ /* 0x000fce00078efcff */
.L_x_29:
[----:B------:R-:W-:Y:S02]  /*3450*/  IMAD.MOV.U32 R13, RZ, RZ, 0x0 ;  /* 0x00000000ff0d7424 */ /* 0x000fe400078e00ff */
[----:B------:R-:W-:Y:S02]  /*3460*/  IMAD.MOV.U32 R2, RZ, RZ, R4 ;  /* 0x000000ffff027224 */ /* 0x000fe400078e0004 */
[----:B------:R-:W-:Y:S01]  /*3470*/  IMAD.MOV.U32 R4, RZ, RZ, R11 ;  /* 0x000000ffff047224 */ /* 0x000fe200078e000b */
[----:B------:R-:W-:Y:S06]  /*3480*/  RET.REL.NODEC R12 `(_Z23weightMatrix8BitsScaledP5char2PdS1_iiif) ;  /* 0xffffffc80cdc7950 */ /* 0x000fec0003c3ffff */
.L_x_36:
[----:B------:R-:W-:-:S00]  /*3490*/  BRA `(.L_x_36) ;  /* 0xfffffffc00fc7947 */ /* 0x000fc0000383ffff */
[----:B------:R-:W-:-:S00]  /*34a0*/  NOP ;  /* 0x0000000000007918 */ /* 0x000fc00000000000 */
        /* <DEDUP_REMOVED lines=13> */
.L_x_95:


//--------------------- .text._Z12weightMatrixPdS_S_iii --------------------------
	.section	.text._Z12weightMatrixPdS_S_iii,"ax",@progbits
	.align	128
        .global         _Z12weightMatrixPdS_S_iii
        .type           _Z12weightMatrixPdS_S_iii,@function
        .size           _Z12weightMatrixPdS_S_iii,(.L_x_96 - _Z12weightMatrixPdS_S_iii)
        .other          _Z12weightMatrixPdS_S_iii,@"STO_CUDA_ENTRY STV_DEFAULT"
_Z12weightMatrixPdS_S_iii:
.text._Z12weightMatrixPdS_S_iii:
        /* <DEDUP_REMOVED lines=29> */
.L_x_39:
        /* <DEDUP_REMOVED lines=59> */
.L_x_38:
        /* <DEDUP_REMOVED lines=39> */
.L_x_40:
        /* <DEDUP_REMOVED lines=28> */
.L_x_41:
        /* <DEDUP_REMOVED lines=11> */
.L_x_37:
        /* <DEDUP_REMOVED lines=23> */
[----:B0---4-:R-:W-:Y:S05]  /*0bd0*/  CALL.REL.NOINC `($_Z12weightMatrixPdS_S_iii$__internal_trig_reduction_slowpathd) ;  /* 0x0000000400047944 */ /* 0x011fea0003c00000 */
.L_x_43:
[----:B0---4-:R-:W-:Y:S05]  /*0be0*/  BSYNC.RECONVERGENT B0 ;  /* 0x0000000000007941 */ /* 0x011fea0003800200 */
.L_x_42:
[----:B------:R-:W-:Y:S01]  /*0bf0*/  DMUL R4, R6, R6 ;  /* 0x0000000606047228 */ /* 0x000fe20000000000 */
[----:B------:R-:W-:Y:S01]  /*0c00*/  IMAD.MOV.U32 R10, RZ, RZ, 0x2cb0d246 ;  /* 0x2cb0d246ff0a7424 */ /* 0x000fe200078e00ff */
[----:B------:R-:W-:Y:S01]  /*0c10*/  UMOV UR10, 0xf9785eba ;  /* 0xf9785eba000a7882 */ /* 0x000fe20000000000 */
[----:B------:R-:W-:Y:S01]  /*0c20*/  IMAD.MOV.U32 R11, RZ, RZ, 0x3e5ae5f1 ;  /* 0x3e5ae5f1ff0b7424 */ /* 0x000fe200078e00ff */
[----:B------:R-:W-:Y:S01]  /*0c30*/  UMOV UR11, 0x3de5db65 ;  /* 0x3de5db65000b7882 */ /* 0x000fe20000000000 */
[----:B------:R-:W-:Y:S01]  /*0c40*/  IMAD.MOV.U32 R8, RZ, RZ, -0x3e107ad8 ;  /* 0xc1ef8528ff087424 */ /* 0x000fe200078e00ff */
[----:B------:R-:W-:Y:S01]  /*0c50*/  UMOV UR12, 0x55555554 ;  /* 0x55555554000c7882 */ /* 0x000fe20000000000 */
[----:B------:R-:W-:Y:S01]  /*0c60*/  IMAD.MOV.U32 R9, RZ, RZ, 0x3e21eea7 ;  /* 0x3e21eea7ff097424 */ /* 0x000fe200078e00ff */
[----:B------:R-:W-:Y:S01]  /*0c70*/  UMOV UR13, 0x3fc55555 ;  /* 0x3fc55555000d7882 */ /* 0x000fe20000000000 */
[C---:B------:R-:W-:Y:S01]  /*0c80*/  DFMA R10, R4.reuse, UR10, -R10 ;  /* 0x0000000a040a7c2b */ /* 0x040fe2000800080a */
[----:B------:R-:W-:Y:S01]  /*0c90*/  UMOV UR10, 0x20fd8164 ;  /* 0x20fd8164000a7882 */ /* 0x000fe20000000000 */
[----:B------:R-:W-:Y:S01]  /*0ca0*/  UMOV UR11, 0x3da8ff83 ;  /* 0x3da8ff83000b7882 */ /* 0x000fe20000000000 */
[----:B------:R-:W0:Y:S01]  /*0cb0*/  LDCU UR4, c[0x0][0x370] ;  /* 0x00006e00ff0477ac */ /* 0x000e220008000800 */
[----:B------:R-:W-:Y:S01]  /*0cc0*/  DFMA R8, R4, -UR10, R8 ;  /* 0x8000000a04087c2b */ /* 0x000fe20008000008 */
[----:B------:R-:W1:Y:S01]  /*0cd0*/  LDC R3, c[0x0][0x39c] ;  /* 0x0000e700ff037b82 */ /* 0x000e620000000800 */
[----:B------:R-:W-:Y:S01]  /*0ce0*/  LOP3.LUT P1, RZ, R2, 0x2, RZ, 0xc0, !PT ;  /* 0x0000000202ff7812 */ /* 0x000fe2000782c0ff */
        /* <DEDUP_REMOVED lines=8> */
[C---:B------:R-:W-:Y:S01]  /*0d70*/  DFMA R10, R4.reuse, R10, -UR10 ;  /* 0x8000000a040a7e2b */ /* 0x040fe2000800000a */
[----:B------:R-:W-:Y:S01]  /*0d80*/  UMOV UR10, 0x19ddbce9 ;  /* 0x19ddbce9000a7882 */ /* 0x000fe20000000000 */
[----:B------:R-:W-:Y:S01]  /*0d90*/  UMOV UR11, 0x3efa01a0 ;  /* 0x3efa01a0000b7882 */ /* 0x000fe20000000000 */
[----:B0-----:R-:W-:Y:S01]  /*0da0*/  UIMAD UR4, UR8, UR4, URZ ;  /* 0x00000004080472a4 */ /* 0x001fe2000f8e02ff */
[----:B------:R-:W-:Y:S01]  /*0db0*/  DFMA R8, R4, R8, UR10 ;  /* 0x0000000a04087e2b */ /* 0x000fe20008000008 */
[----:B------:R-:W-:Y:S01]  /*0dc0*/  UMOV UR10, 0x11110818 ;  /* 0x11110818000a7882 */ /* 0x000fe20000000000 */
[----:B------:R-:W-:-:S02]  /*0dd0*/  UMOV UR11, 0x3f811111 ;  /* 0x3f811111000b7882 */ /* 0x000fc40000000000 */
[C---:B------:R-:W-:Y:S01]  /*0de0*/  DFMA R10, R4.reuse, R10, UR10 ;  /* 0x0000000a040a7e2b */ /* 0x040fe2000800000a */
[----:B------:R-:W-:Y:S01]  /*0df0*/  UMOV UR10, 0x16c15d47 ;  /* 0x16c15d47000a7882 */ /* 0x000fe20000000000 */
[----:B------:R-:W-:Y:S01]  /*0e00*/  UMOV UR11, 0x3f56c16c ;  /* 0x3f56c16c000b7882 */ /* 0x000fe20000000000 */
[C---:B-1----:R-:W-:Y:S01]  /*0e10*/  IMAD R0, R3.reuse, UR4, R0 ;  /* 0x0000000403007c24 */ /* 0x042fe2000f8e0200 */
[C---:B------:R-:W-:Y:S01]  /*0e20*/  DFMA R8, R4.reuse, R8, -UR10 ;  /* 0x8000000a04087e2b */ /* 0x040fe20008000008 */
[----:B------:R-:W-:Y:S01]  /*0e30*/  UMOV UR10, 0x55555551 ;  /* 0x55555551000a7882 */ /* 0x000fe20000000000 */
[----:B------:R-:W-:Y:S01]  /*0e40*/  UMOV UR11, 0x3fa55555 ;  /* 0x3fa55555000b7882 */ /* 0x000fe20000000000 */
[----:B------:R-:W-:Y:S01]  /*0e50*/  IMAD R0, R3, UR5, R0 ;  /* 0x0000000503007c24 */ /* 0x000fe2000f8e0200 */
[----:B------:R-:W-:-:S03]  /*0e60*/  DFMA R10, R4, R10, -UR12 ;  /* 0x8000000c040a7e2b */ /* 0x000fc6000800000a */
[----:B------:R-:W-:Y:S01]  /*0e70*/  IMAD.SHL.U32 R15, R0, 0x2, RZ ;  /* 0x00000002000f7824 */ /* 0x000fe200078e00ff */
[----:B------:R-:W-:-:S03]  /*0e80*/  DFMA R8, R4, R8, UR10 ;  /* 0x0000000a04087e2b */ /* 0x000fc60008000008 */
[----:B------:R-:W-:Y:S01]  /*0e90*/  VIADD R17, R15, 0x1 ;  /* 0x000000010f117836 */ /* 0x000fe20000000000 */
[----:B------:R-:W-:-:S04]  /*0ea0*/  DFMA R10, R4, R10, RZ ;  /* 0x0000000a040a722b */ /* 0x000fc800000000ff */
[----:B------:R-:W-:-:S04]  /*0eb0*/  DFMA R8, R4, R8, -0.5 ;  /* 0xbfe000000408742b */ /* 0x000fc80000000008 */
[----:B------:R-:W-:Y:S01]  /*0ec0*/  DFMA R10, R10, R6, R6 ;  /* 0x000000060a0a722b */ /* 0x000fe20000000006 */
[----:B------:R-:W0:Y:S03]  /*0ed0*/  LDC.64 R6, c[0x0][0x380] ;  /* 0x0000e000ff067b82 */ /* 0x000e260000000a00 */
[----:B------:R-:W-:Y:S01]  /*0ee0*/  DFMA R8, R4, R8, 1 ;  /* 0x3ff000000408742b */ /* 0x000fe20000000008 */
[----:B------:R-:W-:-:S04]  /*0ef0*/  LOP3.LUT R4, R2, 0x1, RZ, 0xc0, !PT ;  /* 0x0000000102047812 */ /* 0x000fc800078ec0ff */
[----:B------:R-:W-:Y:S02]  /*0f00*/  ISETP.NE.U32.AND P0, PT, R4, 0x1, PT ;  /* 0x000000010400780c */ /* 0x000fe40003f05070 */
[----:B------:R-:W-:-:S03]  /*0f10*/  LOP3.LUT R5, R11, 0x80000000, RZ, 0x3c, !PT ;  /* 0x800000000b057812 */ /* 0x000fc600078e3cff */
[----:B------:R-:W-:Y:S02]  /*0f20*/  FSEL R3, R9, R11, !P0 ;  /* 0x0000000b09037208 */ /* 0x000fe40004000000 */
[----:B------:R-:W-:Y:S02]  /*0f30*/  FSEL R11, R5, R9, !P0 ;  /* 0x00000009050b7208 */ /* 0x000fe40004000000 */
[----:B------:R-:W-:Y:S02]  /*0f40*/  @P1 LOP3.LUT R9, R3, 0x80000000, RZ, 0x3c, !PT ;  /* 0x8000000003091812 */ /* 0x000fe400078e3cff */
[----:B------:R-:W-:Y:S02]  /*0f50*/  @P1 LOP3.LUT R13, R11, 0x80000000, RZ, 0x3c, !PT ;  /* 0x800000000b0d1812 */ /* 0x000fe400078e3cff */
[----:B------:R-:W-:Y:S01]  /*0f60*/  FSEL R2, R8, R10, !P0 ;  /* 0x0000000a08027208 */ /* 0x000fe20004000000 */
[----:B------:R-:W-:Y:S01]  /*0f70*/  @P1 IMAD.MOV.U32 R3, RZ, RZ, R9 ;  /* 0x000000ffff031224 */ /* 0x000fe200078e0009 */
[----:B------:R-:W-:Y:S01]  /*0f80*/  FSEL R10, R10, R8, !P0 ;  /* 0x000000080a0a7208 */ /* 0x000fe20004000000 */
[----:B------:R-:W-:-:S02]  /*0f90*/  @P1 IMAD.MOV.U32 R11, RZ, RZ, R13 ;  /* 0x000000ffff0b1224 */ /* 0x000fc400078e000d */
[----:B0-----:R-:W-:-:S04]  /*0fa0*/  IMAD.WIDE.U32 R4, R15, 0x8, R6 ;  /* 0x000000080f047825 */ /* 0x001fc800078e0006 */
[----:B------:R-:W-:Y:S01]  /*0fb0*/  IMAD.WIDE.U32 R6, R17, 0x8, R6 ;  /* 0x0000000811067825 */ /* 0x000fe200078e0006 */
[----:B------:R-:W-:Y:S04]  /*0fc0*/  STG.E.64 desc[UR6][R4.64], R10 ;  /* 0x0000000a04007986 */ /* 0x000fe8000c101b06 */
[----:B------:R-:W-:Y:S01]  /*0fd0*/  STG.E.64 desc[UR6][R6.64], R2 ;  /* 0x0000000206007986 */ /* 0x000fe2000c101b06 */
[----:B------:R-:W-:Y:S05]  /*0fe0*/  EXIT ;  /* 0x000000000000794d */ /* 0x000fea0003800000 */
        .type           $_Z12weightMatrixPdS_S_iii$__internal_trig_reduction_slowpathd,@function
        .size           $_Z12weightMatrixPdS_S_iii$__internal_trig_reduction_slowpathd,(.L_x_96 - $_Z12weightMatrixPdS_S_iii$__internal_trig_reduction_slowpathd)
$_Z12weightMatrixPdS_S_iii$__internal_trig_reduction_slowpathd:
        /* <DEDUP_REMOVED lines=26> */
.L_x_48:
        /* <DEDUP_REMOVED lines=28> */
.L_x_47:
[----:B------:R-:W-:-:S07]  /*1350*/  IMAD.MOV.U32 R19, RZ, RZ, R10 ;  /* 0x000000ffff137224 */ /* 0x000fce00078e000a */
.L_x_46:
[----:B------:R-:W-:Y:S05]  /*1360*/  BSYNC.RECONVERGENT B1 ;  /* 0x0000000000017941 */ /* 0x000fea0003800200 */
.L_x_45:
        /* <DEDUP_REMOVED lines=60> */
.L_x_50:
[----:B------:R-:W-:Y:S05]  /*1730*/  BSYNC.RECONVERGENT B1 ;  /* 0x0000000000017941 */ /* 0x000fea0003800200 */
.L_x_49:
        /* <DEDUP_REMOVED lines=36> */
.L_x_44:
[----:B------:R-:W-:Y:S02]  /*1980*/  IMAD.MOV.U32 R13, RZ, RZ, 0x0 ;  /* 0x00000000ff0d7424 */ /* 0x000fe400078e00ff */
[----:B------:R-:W-:Y:S02]  /*1990*/  IMAD.MOV.U32 R2, RZ, RZ, R4 ;  /* 0x000000ffff027224 */ /* 0x000fe400078e0004 */
[----:B------:R-:W-:Y:S02]  /*19a0*/  IMAD.MOV.U32 R6, RZ, RZ, R11 ;  /* 0x000000ffff067224 */ /* 0x000fe400078e000b */
[----:B------:R-:W-:Y:S01]  /*19b0*/  IMAD.MOV.U32 R7, RZ, RZ, R14 ;  /* 0x000000ffff077224 */ /* 0x000fe200078e000e */
[----:B------:R-:W-:Y:S06]  /*19c0*/  RET.REL.NODEC R12 `(_Z12weightMatrixPdS_S_iii) ;  /* 0xffffffe40c8c7950 */ /* 0x000fec0003c3ffff */
.L_x_51:
        /* <DEDUP_REMOVED lines=11> */
.L_x_96:


//--------------------- .text._Z14convertTo8BitsPaPdif --------------------------
	.section	.text._Z14convertTo8BitsPaPdif,"ax",@progbits
	.align	128
        .global         _Z14convertTo8BitsPaPdif
        .type           _Z14convertTo8BitsPaPdif,@function
        .size           _Z14convertTo8BitsPaPdif,(.L_x_98 - _Z14convertTo8BitsPaPdif)
        .other          _Z14convertTo8BitsPaPdif,@"STO_CUDA_ENTRY STV_DEFAULT"
_Z14convertTo8BitsPaPdif:
.text._Z14convertTo8BitsPaPdif:
[----:B------:R-:W-:Y:S01]  /*0000*/  LDC R1, c[0x0][0x37c] ;  /* 0x0000df00ff017b82 */ /* 0x000fe20000000800 */
[----:B------:R-:W0:Y:S01]  /*0010*/  S2R R5, SR_TID.X ;  /* 0x0000000000057919 */ /* 0x000e220000002100 */
[----:B------:R-:W0:Y:S06]  /*0020*/  LDCU UR4, c[0x0][0x360] ;  /* 0x00006c00ff0477ac */ /* 0x000e2c0008000800 */
[----:B------:R-:W1:Y:S01]  /*0030*/  S2UR UR5, SR_CTAID.Y ;  /* 0x00000000000579c3 */ /* 0x000e620000002600 */
[----:B------:R-:W2:Y:S07]  /*0040*/  S2R R3, SR_CTAID.X ;  /* 0x0000000000037919 */ /* 0x000eae0000002500 */
[----:B------:R-:W1:Y:S08]  /*0050*/  LDC R0, c[0x0][0x370] ;  /* 0x0000dc00ff007b82 */ /* 0x000e700000000800 */
[----:B------:R-:W3:Y:S01]  /*0060*/  LDC.64 R10, c[0x0][0x388] ;  /* 0x0000e200ff0a7b82 */ /* 0x000ee20000000a00 */
[----:B-1----:R-:W-:-:S04]  /*0070*/  IMAD R0, R0, UR5, RZ ;  /* 0x0000000500007c24 */ /* 0x002fc8000f8e02ff */
[----:B0-----:R-:W-:-:S04]  /*0080*/  IMAD R0, R0, UR4, R5 ;  /* 0x0000000400007c24 */ /* 0x001fc8000f8e0205 */
[----:B--2---:R-:W-:Y:S01]  /*0090*/  IMAD R0, R3, UR4, R0 ;  /* 0x0000000403007c24 */ /* 0x004fe2000f8e0200 */
[----:B------:R-:W0:Y:S03]  /*00a0*/  LDCU.64 UR4, c[0x0][0x358] ;  /* 0x00006b00ff0477ac */ /* 0x000e260008000a00 */
[----:B------:R-:W-:-:S04]  /*00b0*/  IMAD.SHL.U32 R0, R0, 0x2, RZ ;  /* 0x0000000200007824 */ /* 0x000fc800078e00ff */
[----:B------:R-:W-:-:S04]  /*00c0*/  VIADD R5, R0, 0x1 ;  /* 0x0000000100057836 */ /* 0x000fc80000000000 */
[----:B---3--:R-:W-:-:S04]  /*00d0*/  IMAD.WIDE.U32 R4, R5, 0x8, R10 ;  /* 0x0000000805047825 */ /* 0x008fc800078e000a */
[----:B------:R-:W-:Y:S02]  /*00e0*/  IMAD.WIDE.U32 R10, R0, 0x8, R10 ;  /* 0x00000008000a7825 */ /* 0x000fe400078e000a */
[----:B0-----:R-:W2:Y:S04]  /*00f0*/  LDG.E.64 R4, desc[UR4][R4.64] ;  /* 0x0000000404047981 */ /* 0x001ea8000c1e1b00 */
[----:B------:R-:W3:Y:S01]  /*0100*/  LDG.E.64 R10, desc[UR4][R10.64] ;  /* 0x000000040a0a7981 */ /* 0x000ee2000c1e1b00 */
[----:B------:R-:W-:Y:S01]  /*0110*/  IMAD.MOV.U32 R12, RZ, RZ, 0x0 ;  /* 0x00000000ff0c7424 */ /* 0x000fe200078e00ff */
[----:B------:R-:W-:Y:S01]  /*0120*/  BSSY.RECONVERGENT B0, `(.L_x_52) ;  /* 0x0000016000007945 */ /* 0x000fe20003800200 */
[----:B------:R-:W-:Y:S01]  /*0130*/  IMAD.MOV.U32 R13, RZ, RZ, 0x3fd80000 ;  /* 0x3fd80000ff0d7424 */ /* 0x000fe200078e00ff */
[----:B--2---:R-:W-:-:S08]  /*0140*/  DMUL R2, R4, R4 ;  /* 0x0000000404027228 */ /* 0x004fd00000000000 */
[----:B---3--:R-:W-:-:S06]  /*0150*/  DFMA R2, R10, R10, R2 ;  /* 0x0000000a0a02722b */ /* 0x008fcc0000000002 */
        /* <DEDUP_REMOVED lines=15> */
[----:B------:R-:W-:Y:S05]  /*0250*/  CALL.REL.NOINC `($__internal_3_$__cuda_sm20_dsqrt_rn_f64_mediumpath_v1) ;  /* 0x0000000800787944 */ /* 0x000fea0003c00000 */
[----:B------:R-:W-:Y:S02]  /*0260*/  IMAD.MOV.U32 R6, RZ, RZ, R8 ;  /* 0x000000ffff067224 */ /* 0x000fe400078e0008 */
[----:B------:R-:W-:-:S07]  /*0270*/  IMAD.MOV.U32 R7, RZ, RZ, R9 ;  /* 0x000000ffff077224 */ /* 0x000fce00078e0009 */
.L_x_53:
[----:B------:R-:W-:Y:S05]  /*0280*/  BSYNC.RECONVERGENT B0 ;  /* 0x0000000000007941 */ /* 0x000fea0003800200 */
.L_x_52:
[----:B------:R-:W0:Y:S01]  /*0290*/  MUFU.RCP64H R3, R7 ;  /* 0x0000000700037308 */ /* 0x000e220000001800 */
[----:B------:R-:W-:Y:S01]  /*02a0*/  IMAD.MOV.U32 R2, RZ, RZ, 0x1 ;  /* 0x00000001ff027424 */ /* 0x000fe200078e00ff */
[----:B------:R-:W1:Y:S01]  /*02b0*/  LDCU UR6, c[0x0][0x394] ;  /* 0x00007280ff0677ac */ /* 0x000e620008000800 */
[----:B------:R-:W-:Y:S01]  /*02c0*/  FSETP.GEU.AND P1, PT, |R11|, 6.5827683646048100446e-37, PT ;  /* 0x036000000b00780b */ /* 0x000fe20003f2e200 */
[----:B------:R-:W-:Y:S03]  /*02d0*/  BSSY.RECONVERGENT B0, `(.L_x_54) ;  /* 0x0000016000007945 */ /* 0x000fe60003800200 */
[----:B0-----:R-:W-:Y:S01]  /*02e0*/  DFMA R8, R2, -R6, 1 ;  /* 0x3ff000000208742b */ /* 0x001fe20000000806 */
[----:B-1----:R-:W0:Y:S07]  /*02f0*/  F2I.TRUNC.NTZ R14, UR6 ;  /* 0x00000006000e7d05 */ /* 0x002e2e000820f100 */
[----:B------:R-:W-:-:S08]  /*0300*/  DFMA R8, R8, R8, R8 ;  /* 0x000000080808722b */ /* 0x000fd00000000008 */
[----:B------:R-:W-:-:S08]  /*0310*/  DFMA R8, R2, R8, R2 ;  /* 0x000000080208722b */ /* 0x000fd00000000002 */
[----:B------:R-:W-:-:S08]  /*0320*/  DFMA R2, R8, -R6, 1 ;  /* 0x3ff000000802742b */ /* 0x000fd00000000806 */
[----:B------:R-:W-:-:S08]  /*0330*/  DFMA R2, R8, R2, R8 ;  /* 0x000000020802722b */ /* 0x000fd00000000008 */
[----:B------:R-:W-:-:S08]  /*0340*/  DMUL R8, R10, R2 ;  /* 0x000000020a087228 */ /* 0x000fd00000000000 */
[----:B------:R-:W-:-:S08]  /*0350*/  DFMA R12, R8, -R6, R10 ;  /* 0x80000006080c722b */ /* 0x000fd0000000000a */
[----:B------:R-:W-:Y:S01]  /*0360*/  DFMA R2, R2, R12, R8 ;  /* 0x0000000c0202722b */ /* 0x000fe20000000008 */
[----:B0-----:R-:W-:-:S04]  /*0370*/  PRMT R8, R14, 0x8880, RZ ;  /* 0x000088800e087816 */ /* 0x001fc800000000ff */
[----:B------:R-:W-:-:S05]  /*0380*/  PRMT R8, R8, 0x7710, RZ ;  /* 0x0000771008087816 */ /* 0x000fca00000000ff */
[----:B------:R-:W-:Y:S01]  /*0390*/  FFMA R12, RZ, R7, R3 ;  /* 0x00000007ff0c7223 */ /* 0x000fe20000000003 */
[----:B------:R-:W0:Y:S04]  /*03a0*/  I2F.F64.S16 R8, R8 ;  /* 0x0000000800087312 */ /* 0x000e280000101c00 */
[----:B------:R-:W-:-:S13]  /*03b0*/  FSETP.GT.AND P0, PT, |R12|, 1.469367938527859385e-39, PT ;  /* 0x001000000c00780b */ /* 0x000fda0003f04200 */
[----:B0-----:R-:W-:Y:S05]  /*03c0*/  @P0 BRA P1, `(.L_x_55) ;  /* 0x0000000000180947 */ /* 0x001fea0000800000 */
[----:B------:R-:W-:Y:S01]  /*03d0*/  IMAD.MOV.U32 R12, RZ, RZ, R10 ;  /* 0x000000ffff0c7224 */ /* 0x000fe200078e000a */
[----:B------:R-:W-:Y:S01]  /*03e0*/  MOV R16, 0x430 ;  /* 0x0000043000107802 */ /* 0x000fe20000000f00 */
[----:B------:R-:W-:Y:S02]  /*03f0*/  IMAD.MOV.U32 R13, RZ, RZ, R11 ;  /* 0x000000ffff0d7224 */ /* 0x000fe400078e000b */
[----:B------:R-:W-:Y:S02]  /*0400*/  IMAD.MOV.U32 R10, RZ, RZ, R6 ;  /* 0x000000ffff0a7224 */ /* 0x000fe400078e0006 */
[----:B------:R-:W-:-:S07]  /*0410*/  IMAD.MOV.U32 R11, RZ, RZ, R7 ;  /* 0x000000ffff0b7224 */ /* 0x000fce00078e0007 */
[----:B------:R-:W-:Y:S05]  /*0420*/  CALL.REL.NOINC `($__internal_2_$__cuda_sm20_div_rn_f64_full) ;  /* 0x0000000000947944 */ /* 0x000fea0003c00000 */
.L_x_55:
[----:B------:R-:W-:Y:S05]  /*0430*/  BSYNC.RECONVERGENT B0 ;  /* 0x0000000000007941 */ /* 0x000fea0003800200 */
.L_x_54:
[----:B------:R-:W0:Y:S01]  /*0440*/  MUFU.RCP64H R11, R7 ;  /* 0x00000007000b7308 */ /* 0x000e220000001800 */
[----:B------:R-:W-:Y:S01]  /*0450*/  MOV R10, 0x1 ;  /* 0x00000001000a7802 */ /* 0x000fe20000000f00 */
[----:B------:R-:W1:Y:S01]  /*0460*/  LDCU.64 UR6, c[0x0][0x380] ;  /* 0x00007000ff0677ac */ /* 0x000e620008000a00 */
[----:B------:R-:W-:Y:S01]  /*0470*/  FSETP.GEU.AND P1, PT, |R5|, 6.5827683646048100446e-37, PT ;  /* 0x036000000500780b */ /* 0x000fe20003f2e200 */
[----:B------:R-:W-:Y:S03]  /*0480*/  BSSY.RECONVERGENT B0, `(.L_x_56) ;  /* 0x0000017000007945 */ /* 0x000fe60003800200 */
[----:B0-----:R-:W-:Y:S01]  /*0490*/  DFMA R12, R10, -R6, 1 ;  /* 0x3ff000000a0c742b */ /* 0x001fe20000000806 */
[----:B-1----:R-:W-:-:S07]  /*04a0*/  IADD3 R14, P0, PT, R0, UR6, RZ ;  /* 0x00000006000e7c10 */ /* 0x002fce000ff1e0ff */
[----:B------:R-:W-:Y:S01]  /*04b0*/  DFMA R12, R12, R12, R12 ;  /* 0x0000000c0c0c722b */ /* 0x000fe2000000000c */
[----:B------:R-:W-:-:S07]  /*04c0*/  IMAD.X R15, RZ, RZ, UR7, P0 ;  /* 0x00000007ff0f7e24 */ /* 0x000fce00080e06ff */
[----:B------:R-:W-:-:S08]  /*04d0*/  DFMA R12, R10, R12, R10 ;  /* 0x0000000c0a0c722b */ /* 0x000fd0000000000a */
[----:B------:R-:W-:-:S08]  /*04e0*/  DFMA R10, R12, -R6, 1 ;  /* 0x3ff000000c0a742b */ /* 0x000fd00000000806 */
[----:B------:R-:W-:Y:S02]  /*04f0*/  DFMA R16, R12, R10, R12 ;  /* 0x0000000a0c10722b */ /* 0x000fe4000000000c */
[----:B------:R-:W-:-:S06]  /*0500*/  DMUL R10, R8, R2 ;  /* 0x00000002080a7228 */ /* 0x000fcc0000000000 */
[----:B------:R-:W-:-:S04]  /*0510*/  DMUL R2, R4, R16 ;  /* 0x0000001004027228 */ /* 0x000fc80000000000 */
        /* <DEDUP_REMOVED lines=13> */
.L_x_57:
[----:B------:R-:W-:Y:S05]  /*05f0*/  BSYNC.RECONVERGENT B0 ;  /* 0x0000000000007941 */ /* 0x000fea0003800200 */
.L_x_56:
[----:B------:R-:W0:Y:S01]  /*0600*/  LDCU.64 UR6, c[0x0][0x380] ;  /* 0x00007000ff0677ac */ /* 0x000e220008000a00 */
[----:B------:R-:W-:Y:S01]  /*0610*/  DMUL R2, R8, R2 ;  /* 0x0000000208027228 */ /* 0x000fe20000000000 */
[----:B------:R-:W-:-:S09]  /*0620*/  VIADD R0, R0, 0x1 ;  /* 0x0000000100007836 */ /* 0x000fd20000000000 */
[----:B------:R-:W1:Y:S01]  /*0630*/  F2I.F64.TRUNC R3, R2 ;  /* 0x0000000200037311 */ /* 0x000e62000030d100 */
[----:B0-----:R-:W-:-:S05]  /*0640*/  IADD3 R4, P0, PT, R0, UR6, RZ ;  /* 0x0000000600047c10 */ /* 0x001fca000ff1e0ff */
[----:B------:R-:W-:-:S05]  /*0650*/  IMAD.X R5, RZ, RZ, UR7, P0 ;  /* 0x00000007ff057e24 */ /* 0x000fca00080e06ff */
[----:B-1----:R-:W-:Y:S01]  /*0660*/  STG.E.U8 desc[UR4][R4.64], R3 ;  /* 0x0000000304007986 */ /* 0x002fe2000c101104 */
[----:B------:R-:W-:Y:S05]  /*0670*/  EXIT ;  /* 0x000000000000794d */ /* 0x000fea0003800000 */
        .weak           $__internal_2_$__cuda_sm20_div_rn_f64_full
        .type           $__internal_2_$__cuda_sm20_div_rn_f64_full,@function
        .size           $__internal_2_$__cuda_sm20_div_rn_f64_full,($__internal_3_$__cuda_sm20_dsqrt_rn_f64_mediumpath_v1 - $__internal_2_$__cuda_sm20_div_rn_f64_full)
$__internal_2_$__cuda_sm20_div_rn_f64_full:
        /* <DEDUP_REMOVED lines=25> */
[----:B------:R-:W-:Y:S02]  /*0810*/  SEL R15, R18, 0x63400000, !P1 ;  /* 0x63400000120f7807 */ /* 0x000fe40004800000 */
[----:B------:R-:W-:Y:S02]  /*0820*/  MOV R14, R12 ;  /* 0x0000000c000e7202 */ /* 0x000fe40000000f00 */
        /* <DEDUP_REMOVED lines=39> */
.L_x_59:
[----:B------:R-:W-:-:S14]  /*0aa0*/  DSETP.NAN.AND P0, PT, R12, R12, PT ;  /* 0x0000000c0c00722a */ /* 0x000fdc0003f08000 */
[----:B------:R-:W-:Y:S05]  /*0ab0*/  @P0 BRA `(.L_x_61) ;  /* 0x0000000000440947 */ /* 0x000fea0003800000 */
[----:B------:R-:W-:-:S14]  /*0ac0*/  DSETP.NAN.AND P0, PT, R10, R10, PT ;  /* 0x0000000a0a00722a */ /* 0x000fdc0003f08000 */
[----:B------:R-:W-:Y:S05]  /*0ad0*/  @P0 BRA `(.L_x_62) ;  /* 0x0000000000300947 */ /* 0x000fea0003800000 */
[----:B------:R-:W-:Y:S01]  /*0ae0*/  ISETP.NE.AND P0, PT, R19, R26, PT ;  /* 0x0000001a1300720c */ /* 0x000fe20003f05270 */
[----:B------:R-:W-:Y:S01]  /*0af0*/  IMAD.MOV.U32 R21, RZ, RZ, -0x80000 ;  /* 0xfff80000ff157424 */ /* 0x000fe200078e00ff */
[----:B------:R-:W-:-:S11]  /*0b00*/  MOV R20, 0x0 ;  /* 0x0000000000147802 */ /* 0x000fd60000000f00 */
        /* <DEDUP_REMOVED lines=9> */
.L_x_62:
[----:B------:R-:W-:Y:S01]  /*0ba0*/  LOP3.LUT R21, R11, 0x80000, RZ, 0xfc, !PT ;  /* 0x000800000b157812 */ /* 0x000fe200078efcff */
[----:B------:R-:W-:Y:S01]  /*0bb0*/  IMAD.MOV.U32 R20, RZ, RZ, R10 ;  /* 0x000000ffff147224 */ /* 0x000fe200078e000a */
[----:B------:R-:W-:Y:S06]  /*0bc0*/  BRA `(.L_x_60) ;  /* 0x0000000000087947 */ /* 0x000fec0003800000 */
.L_x_61:
[----:B------:R-:W-:Y:S01]  /*0bd0*/  LOP3.LUT R21, R13, 0x80000, RZ, 0xfc, !PT ;  /* 0x000800000d157812 */ /* 0x000fe200078efcff */
[----:B------:R-:W-:-:S07]  /*0be0*/  IMAD.MOV.U32 R20, RZ, RZ, R12 ;  /* 0x000000ffff147224 */ /* 0x000fce00078e000c */
.L_x_60:
[----:B------:R-:W-:Y:S05]  /*0bf0*/  BSYNC.RECONVERGENT B1 ;  /* 0x0000000000017941 */ /* 0x000fea0003800200 */
.L_x_58:
[----:B------:R-:W-:Y:S02]  /*0c00*/  IMAD.MOV.U32 R17, RZ, RZ, 0x0 ;  /* 0x00000000ff117424 */ /* 0x000fe400078e00ff */
[----:B------:R-:W-:Y:S02]  /*0c10*/  IMAD.MOV.U32 R2, RZ, RZ, R20 ;  /* 0x000000ffff027224 */ /* 0x000fe400078e0014 */
[----:B------:R-:W-:Y:S01]  /*0c20*/  IMAD.MOV.U32 R3, RZ, RZ, R21 ;  /* 0x000000ffff037224 */ /* 0x000fe200078e0015 */
[----:B------:R-:W-:Y:S06]  /*0c30*/  RET.REL.NODEC R16 `(_Z14convertTo8BitsPaPdif) ;  /* 0xfffffff010f07950 */ /* 0x000fec0003c3ffff */
        .weak           $__internal_3_$__cuda_sm20_dsqrt_rn_f64_mediumpath_v1
        .type           $__internal_3_$__cuda_sm20_dsqrt_rn_f64_mediumpath_v1,@function
        .size           $__internal_3_$__cuda_sm20_dsqrt_rn_f64_mediumpath_v1,(.L_x_98 - $__internal_3_$__cuda_sm20_dsqrt_rn_f64_mediumpath_v1)
$__internal_3_$__cuda_sm20_dsqrt_rn_f64_mediumpath_v1:
[----:B------:R-:W-:Y:S01]  /*0c40*/  ISETP.GE.U32.AND P0, PT, R8, -0x3400000, PT ;  /* 0xfcc000000800780c */ /* 0x000fe20003f06070 */
[----:B------:R-:W-:Y:S01]  /*0c50*/  BSSY.RECONVERGENT B1, `(.L_x_63) ;  /* 0x0000024000017945 */ /* 0x000fe20003800200 */
[----:B------:R-:W-:-:S11]  /*0c60*/  IMAD.MOV.U32 R13, RZ, RZ, R19 ;  /* 0x000000ffff0d7224 */ /* 0x000fd600078e0013 */
[----:B------:R-:W-:Y:S05]  /*0c70*/  @!P0 BRA `(.L_x_64) ;  /* 0x0000000000208947 */ /* 0x000fea0003800000 */
[----:B------:R-:W-:-:S10]  /*0c80*/  DFMA.RM R12, R16, R12, R14 ;  /* 0x0000000c100c722b */ /* 0x000fd4000000400e */
[----:B------:R-:W-:-:S04]  /*0c90*/  IADD3 R8, P0, PT, R12, 0x1, RZ ;  /* 0x000000010c087810 */ /* 0x000fc80007f1e0ff */
[----:B------:R-:W-:-:S06]  /*0ca0*/  IADD3.X R9, PT, PT, RZ, R13, RZ, P0, !PT ;  /* 0x0000000dff097210 */ /* 0x000fcc00007fe4ff */
[----:B------:R-:W-:-:S08]  /*0cb0*/  DFMA.RP R2, -R12, R8, R2 ;  /* 0x000000080c02722b */ /* 0x000fd00000008102 */
[----:B------:R-:W-:-:S06]  /*0cc0*/  DSETP.GT.AND P0, PT, R2, RZ, PT ;  /* 0x000000ff0200722a */ /* 0x000fcc0003f04000 */
[----:B------:R-:W-:Y:S02]  /*0cd0*/  FSEL R8, R8, R12, P0 ;  /* 0x0000000c08087208 */ /* 0x000fe40000000000 */
[----:B------:R-:W-:Y:S01]  /*0ce0*/  FSEL R9, R9, R13, P0 ;  /* 0x0000000d09097208 */ /* 0x000fe20000000000 */
[----:B------:R-:W-:Y:S06]  /*0cf0*/  BRA `(.L_x_65) ;  /* 0x0000000000647947 */ /* 0x000fec0003800000 */
.L_x_64:
        /* <DEDUP_REMOVED lines=9> */
[----:B------:R-:W-:Y:S02]  /*0d90*/  IMAD.MOV.U32 R8, RZ, RZ, RZ ;  /* 0x000000ffff087224 */ /* 0x000fe400078e00ff */
[----:B------:R-:W-:Y:S02]  /*0da0*/  IMAD.MOV.U32 R14, RZ, RZ, 0x0 ;  /* 0x00000000ff0e7424 */ /* 0x000fe400078e00ff */
[----:B------:R-:W-:Y:S01]  /*0db0*/  IMAD.MOV.U32 R15, RZ, RZ, 0x3fd80000 ;  /* 0x3fd80000ff0f7424 */ /* 0x000fe200078e00ff */
[----:B------:R-:W0:Y:S02]  /*0dc0*/  MUFU.RSQ64H R9, R3 ;  /* 0x0000000300097308 */ /* 0x000e240000001c00 */
        /* <DEDUP_REMOVED lines=11> */
.L_x_66:
[----:B------:R-:W-:-:S11]  /*0e80*/  DADD R8, R2, R2 ;  /* 0x0000000002087229 */ /* 0x000fd60000000002 */
.L_x_65:
[----:B------:R-:W-:Y:S05]  /*0e90*/  BSYNC.RECONVERGENT B1 ;  /* 0x0000000000017941 */ /* 0x000fea0003800200 */
.L_x_63:
[----:B------:R-:W-:-:S04]  /*0ea0*/  IMAD.MOV.U32 R7, RZ, RZ, 0x0 ;  /* 0x00000000ff077424 */ /* 0x000fc800078e00ff */
[----:B------:R-:W-:Y:S05]  /*0eb0*/  RET.REL.NODEC R6 `(_Z14convertTo8BitsPaPdif) ;  /* 0xfffffff006507950 */ /* 0x000fea0003c3ffff */
.L_x_67:
        /* <DEDUP_REMOVED lines=12> */
.L_x_98:


//--------------------- .text._Z16waveNumberMatrixPdS_S_ii --------------------------
	.section	.text._Z16waveNumberMatrixPdS_S_ii,"ax",@progbits
	.align	128
        .global         _Z16waveNumberMatrixPdS_S_ii
        .type           _Z16waveNumberMatrixPdS_S_ii,@function
        .size           _Z16waveNumberMatrixPdS_S_ii,(.L_x_100 - _Z16waveNumberMatrixPdS_S_ii)
        .other          _Z16waveNumberMatrixPdS_S_ii,@"STO_CUDA_ENTRY STV_DEFAULT"
_Z16waveNumberMatrixPdS_S_ii:
.text._Z16waveNumberMatrixPdS_S_ii:
[----:B------:R-:W0:Y:S01]  /*0000*/  LDC R1, c[0x0][0x37c] ;  /* 0x0000df00ff017b82 */ /* 0x000e220000000800 */
[----:B------:R-:W1:Y:S01]  /*0010*/  S2R R4, SR_CTAID.X ;  /* 0x0000000000047919 */ /* 0x000e620000002500 */
[----:B------:R-:W1:Y:S01]  /*0020*/  LDCU.64 UR6, c[0x0][0x398] ;  /* 0x00007300ff0677ac */ /* 0x000e620008000a00 */
[----:B0-----:R-:W-:Y:S01]  /*0030*/  VIADD R1, R1, 0xffffffd8 ;  /* 0xffffffd801017836 */ /* 0x001fe20000000000 */
[----:B------:R-:W0:Y:S01]  /*0040*/  S2R R0, SR_TID.X ;  /* 0x0000000000007919 */ /* 0x000e220000002100 */
[----:B-1----:R-:W-:-:S04]  /*0050*/  ISETP.GT.AND P0, PT, R4, UR7, PT ;  /* 0x0000000704007c0c */ /* 0x002fc8000bf04270 */
[----:B0-----:R-:W-:-:S13]  /*0060*/  ISETP.GT.OR P0, PT, R0, UR6, P0 ;  /* 0x0000000600007c0c */ /* 0x001fda0008704670 */
[----:B------:R-:W-:Y:S05]  /*0070*/  @P0 EXIT ;  /* 0x000000000000094d */ /* 0x000fea0003800000 */
[----:B------:R-:W0:Y:S01]  /*0080*/  LDC.64 R10, c[0x0][0x390] ;  /* 0x0000e400ff0a7b82 */ /* 0x000e220000000a00 */
[----:B------:R-:W1:Y:S07]  /*0090*/  LDCU.64 UR4, c[0x0][0x358] ;  /* 0x00006b00ff0477ac */ /* 0x000e6e0008000a00 */
[----:B------:R-:W2:Y:S01]  /*00a0*/  LDC.64 R2, c[0x0][0x388] ;  /* 0x0000e200ff027b82 */ /* 0x000ea20000000a00 */
[----:B0-----:R-:W-:-:S06]  /*00b0*/  IMAD.WIDE.U32 R10, R4, 0x8, R10 ;  /* 0x00000008040a7825 */ /* 0x001fcc00078e000a */
[----:B-1----:R-:W3:Y:S01]  /*00c0*/  LDG.E.64 R10, desc[UR4][R10.64] ;  /* 0x000000040a0a7981 */ /* 0x002ee2000c1e1b00 */
[----:B------:R-:W-:-:S04]  /*00d0*/  IMAD.SHL.U32 R5, R0, 0x2, RZ ;  /* 0x0000000200057824 */ /* 0x000fc800078e00ff */
[----:B--2---:R-:W-:-:S05]  /*00e0*/  IMAD.WIDE.U32 R2, R5, 0x8, R2 ;  /* 0x0000000805027825 */ /* 0x004fca00078e0002 */
[----:B------:R-:W2:Y:S04]  /*00f0*/  LDG.E.64 R6, desc[UR4][R2.64] ;  /* 0x0000000402067981 */ /* 0x000ea8000c1e1b00 */
[----:B------:R0:W4:Y:S01]  /*0100*/  LDG.E.64 R22, desc[UR4][R2.64+0x8] ;  /* 0x0000080402167981 */ /* 0x000122000c1e1b00 */
[----:B------:R-:W1:Y:S01]  /*0110*/  MUFU.RCP64H R9, 299792384 ;  /* 0x41b1de7800097908 */ /* 0x000e620000001800 */
[----:B------:R-:W-:Y:S01]  /*0120*/  IMAD.MOV.U32 R14, RZ, RZ, 0x4a000000 ;  /* 0x4a000000ff0e7424 */ /* 0x000fe200078e00ff */
[----:B------:R-:W-:Y:S01]  /*0130*/  UMOV UR8, 0x54442d18 ;  /* 0x54442d1800087882 */ /* 0x000fe20000000000 */
[----:B------:R-:W-:Y:S01]  /*0140*/  IMAD.MOV.U32 R15, RZ, RZ, 0x41b1de78 ;  /* 0x41b1de78ff0f7424 */ /* 0x000fe200078e00ff */
[----:B------:R-:W-:Y:S01]  /*0150*/  UMOV UR9, 0x401921fb ;  /* 0x401921fb00097882 */ /* 0x000fe20000000000 */
[----:B------:R-:W-:-:S06]  /*0160*/  IMAD.MOV.U32 R8, RZ, RZ, 0x1 ;  /* 0x00000001ff087424 */ /* 0x000fcc00078e00ff */
[----:B-1----:R-:W-:-:S08]  /*0170*/  DFMA R12, R8, -R14, 1 ;  /* 0x3ff00000080c742b */ /* 0x002fd0000000080e */
[----:B------:R-:W-:-:S08]  /*0180*/  DFMA R12, R12, R12, R12 ;  /* 0x0000000c0c0c722b */ /* 0x000fd0000000000c */
[----:B------:R-:W-:-:S08]  /*0190*/  DFMA R12, R8, R12, R8 ;  /* 0x0000000c080c722b */ /* 0x000fd00000000008 */
[----:B------:R-:W-:-:S08]  /*01a0*/  DFMA R8, R12, -R14, 1 ;  /* 0x3ff000000c08742b */ /* 0x000fd0000000080e */
[----:B------:R-:W-:Y:S02]  /*01b0*/  DFMA R8, R12, R8, R12 ;  /* 0x000000080c08722b */ /* 0x000fe4000000000c */
[----:B---3--:R-:W-:Y:S01]  /*01c0*/  DMUL R10, R10, -UR8 ;  /* 0x800000080a0a7c28 */ /* 0x008fe20008000000 */
[----:B------:R-:W-:-:S07]  /*01d0*/  UMOV UR9, 0x3ff921fb ;  /* 0x3ff921fb00097882 */ /* 0x000fce0000000000 */
[----:B0-----:R-:W-:Y:S02]  /*01e0*/  DMUL R2, R10, R8 ;  /* 0x000000080a027228 */ /* 0x001fe40000000000 */
[----:B------:R-:W-:Y:S01]  /*01f0*/  FSETP.GEU.AND P1, PT, |R11|, 6.5827683646048100446e-37, PT ;  /* 0x036000000b00780b */ /* 0x000fe20003f2e200 */
[----:B--2---:R-:W-:Y:S02]  /*0200*/  DADD R6, -R6, UR8 ;  /* 0x0000000806067e29 */ /* 0x004fe40008000100 */
[----:B----4-:R-:W-:-:S03]  /*0210*/  DADD R22, -R22, UR8 ;  /* 0x0000000816167e29 */ /* 0x010fc60008000100 */
[----:B------:R-:W-:-:S08]  /*0220*/  DFMA R12, R2, -R14, R10 ;  /* 0x8000000e020c722b */ /* 0x000fd0000000000a */
[----:B------:R-:W-:-:S10]  /*0230*/  DFMA R2, R8, R12, R2 ;  /* 0x0000000c0802722b */ /* 0x000fd40000000002 */
[----:B------:R-:W-:-:S05]  /*0240*/  FFMA R5, RZ, 22.2336273193359375, R3 ;  /* 0x41b1de78ff057823 */ /* 0x000fca0000000003 */
[----:B------:R-:W-:Y:S01]  /*0250*/  FSETP.GT.AND P0, PT, |R5|, 1.469367938527859385e-39, PT ;  /* 0x001000000500780b */ /* 0x000fe20003f04200 */
[----:B------:R-:W-:-:S04]  /*0260*/  IMAD R5, R4, UR6, RZ ;  /* 0x0000000604057c24 */ /* 0x000fc8000f8e02ff */
[----:B------:R-:W-:-:S08]  /*0270*/  IMAD R5, R5, 0x3, RZ ;  /* 0x0000000305057824 */ /* 0x000fd000078e02ff */
[----:B------:R-:W-:Y:S05]  /*0280*/  @P0 BRA P1, `(.L_x_68) ;  /* 0x0000000000100947 */ /* 0x000fea0000800000 */
[----:B------:R-:W-:-:S07]  /*0290*/  MOV R4, 0x2b0 ;  /* 0x000002b000047802 */ /* 0x000fce0000000f00 */
[----:B------:R-:W-:Y:S05]  /*02a0*/  CALL.REL.NOINC `($__internal_4_$__cuda_sm20_div_rn_f64_full) ;  /* 0x0000001000047944 */ /* 0x000fea0003c00000 */
[----:B------:R-:W-:Y:S02]  /*02b0*/  IMAD.MOV.U32 R2, RZ, RZ, R12 ;  /* 0x000000ffff027224 */ /* 0x000fe400078e000c */
[----:B------:R-:W-:-:S07]  /*02c0*/  IMAD.MOV.U32 R3, RZ, RZ, R13 ;  /* 0x000000ffff037224 */ /* 0x000fce00078e000d */
.L_x_68:
[----:B------:R-:W-:Y:S01]  /*02d0*/  DSETP.NEU.AND P0, PT, |R6|, +INF , PT ;  /* 0x7ff000000600742a */ /* 0x000fe20003f0d200 */
[----:B------:R-:W-:-:S13]  /*02e0*/  BSSY.RECONVERGENT B0, `(.L_x_69) ;  /* 0x000001a000007945 */ /* 0x000fda0003800200 */
[----:B------:R-:W-:Y:S01]  /*02f0*/  @!P0 DMUL R20, RZ, R6 ;  /* 0x00000006ff148228 */ /* 0x000fe20000000000 */
[----:B------:R-:W-:Y:S01]  /*0300*/  @!P0 IMAD.MOV.U32 R4, RZ, RZ, RZ ;  /* 0x000000ffff048224 */ /* 0x000fe200078e00ff */
[----:B------:R-:W-:Y:S09]  /*0310*/  @!P0 BRA `(.L_x_70) ;  /* 0x0000000000588947 */ /* 0x000ff20003800000 */
[----:B------:R-:W-:Y:S01]  /*0320*/  UMOV UR6, 0x6dc9c883 ;  /* 0x6dc9c88300067882 */ /* 0x000fe20000000000 */
[----:B------:R-:W-:Y:S01]  /*0330*/  UMOV UR7, 0x3fe45f30 ;  /* 0x3fe45f3000077882 */ /* 0x000fe20000000000 */
[C---:B------:R-:W-:Y:S02]  /*0340*/  DSETP.GE.AND P0, PT, |R6|.reuse, 2.14748364800000000000e+09, PT ;  /* 0x41e000000600742a */ /* 0x040fe40003f06200 */
[----:B------:R-:W-:Y:S01]  /*0350*/  DMUL R8, R6, UR6 ;  /* 0x0000000606087c28 */ /* 0x000fe20008000000 */
[----:B------:R-:W-:Y:S01]  /*0360*/  UMOV UR6, 0x54442d18 ;  /* 0x54442d1800067882 */ /* 0x000fe20000000000 */
[----:B------:R-:W-:-:S04]  /*0370*/  UMOV UR7, 0x3ff921fb ;  /* 0x3ff921fb00077882 */ /* 0x000fc80000000000 */
[----:B------:R-:W0:Y:S08]  /*0380*/  F2I.F64 R4, R8 ;  /* 0x0000000800047311 */ /* 0x000e300000301100 */
[----:B0-----:R-:W0:Y:S02]  /*0390*/  I2F.F64 R20, R4 ;  /* 0x0000000400147312 */ /* 0x001e240000201c00 */
[----:B0-----:R-:W-:Y:S01]  /*03a0*/  DFMA R10, R20, -UR6, R6 ;  /* 0x80000006140a7c2b */ /* 0x001fe20008000006 */
[----:B------:R-:W-:Y:S01]  /*03b0*/  UMOV UR6, 0x33145c00 ;  /* 0x33145c0000067882 */ /* 0x000fe20000000000 */
[----:B------:R-:W-:-:S06]  /*03c0*/  UMOV UR7, 0x3c91a626 ;  /* 0x3c91a62600077882 */ /* 0x000fcc0000000000 */
[----:B------:R-:W-:Y:S01]  /*03d0*/  DFMA R10, R20, -UR6, R10 ;  /* 0x80000006140a7c2b */ /* 0x000fe2000800000a */
[----:B------:R-:W-:Y:S01]  /*03e0*/  UMOV UR6, 0x252049c0 ;  /* 0x252049c000067882 */ /* 0x000fe20000000000 */
[----:B------:R-:W-:-:S06]  /*03f0*/  UMOV UR7, 0x397b839a ;  /* 0x397b839a00077882 */ /* 0x000fcc0000000000 */
[----:B------:R-:W-:Y:S01]  /*0400*/  DFMA R20, R20, -UR6, R10 ;  /* 0x8000000614147c2b */ /* 0x000fe2000800000a */
[----:B------:R-:W-:Y:S10]  /*0410*/  @!P0 BRA `(.L_x_70) ;  /* 0x0000000000188947 */ /* 0x000ff40003800000 */
[----:B------:R-:W-:Y:S01]  /*0420*/  IMAD.MOV.U32 R26, RZ, RZ, R6 ;  /* 0x000000ffff1a7224 */ /* 0x000fe200078e0006 */
[----:B------:R-:W-:Y:S01]  /*0430*/  MOV R18, 0x460 ;  /* 0x0000046000127802 */ /* 0x000fe20000000f00 */
[----:B------:R-:W-:-:S07]  /*0440*/  IMAD.MOV.U32 R17, RZ, RZ, R7 ;  /* 0x000000ffff117224 */ /* 0x000fce00078e0007 */
[----:B------:R-:W-:Y:S05]  /*0450*/  CALL.REL.NOINC `($_Z16waveNumberMatrixPdS_S_ii$__internal_trig_reduction_slowpathd) ;  /* 0x0000001000cc7944 */ /* 0x000fea0003c00000 */
[----:B------:R-:W-:Y:S02]  /*0460*/  IMAD.MOV.U32 R20, RZ, RZ, R26 ;  /* 0x000000ffff147224 */ /* 0x000fe400078e001a */
[----:B------:R-:W-:-:S07]  /*0470*/  IMAD.MOV.U32 R21, RZ, RZ, R27 ;  /* 0x000000ffff157224 */ /* 0x000fce00078e001b */
.L_x_70:
[----:B------:R-:W-:Y:S05]  /*0480*/  BSYNC.RECONVERGENT B0 ;  /* 0x0000000000007941 */ /* 0x000fea0003800200 */
.L_x_69:
[----:B------:R-:W0:Y:S01]  /*0490*/  LDCU.64 UR6, c[0x4][0x8] ;  /* 0x01000100ff0677ac */ /* 0x000e220008000a00 */
[----:B------:R-:W-:-:S05]  /*04a0*/  IMAD.SHL.U32 R8, R4, 0x40, RZ ;  /* 0x0000004004087824 */ /* 0x000fca00078e00ff */
[----:B------:R-:W-:-:S04]  /*04b0*/  LOP3.LUT R8, R8, 0x40, RZ, 0xc0, !PT ;  /* 0x0000004008087812 */ /* 0x000fc800078ec0ff */
[----:B0-----:R-:W-:-:S05]  /*04c0*/  IADD3 R28, P0, PT, R8, UR6, RZ ;  /* 0x00000006081c7c10 */ /* 0x001fca000ff1e0ff */
[----:B------:R-:W-:-:S05]  /*04d0*/  IMAD.X R29, RZ, RZ, UR7, P0 ;  /* 0x00000007ff1d7e24 */ /* 0x000fca00080e06ff */
[----:B------:R-:W2:Y:S04]  /*04e0*/  LDG.E.128.CONSTANT R8, desc[UR4][R28.64] ;  /* 0x000000041c087981 */ /* 0x000ea8000c1e9d00 */
[----:B------:R-:W3:Y:S04]  /*04f0*/  LDG.E.128.CONSTANT R12, desc[UR4][R28.64+0x10] ;  /* 0x000010041c0c7981 */ /* 0x000ee8000c1e9d00 */
[----:B------:R0:W4:Y:S01]  /*0500*/  LDG.E.128.CONSTANT R16, desc[UR4][R28.64+0x20] ;  /* 0x000020041c107981 */ /* 0x000122000c1e9d00 */
[----:B------:R-:W-:Y:S01]  /*0510*/  LOP3.LUT R24, R4, 0x1, RZ, 0xc0, !PT ;  /* 0x0000000104187812 */ /* 0x000fe200078ec0ff */
[----:B------:R-:W-:Y:S01]  /*0520*/  IMAD.MOV.U32 R25, RZ, RZ, 0x3da8ff83 ;  /* 0x3da8ff83ff197424 */ /* 0x000fe200078e00ff */
[----:B------:R-:W-:Y:S01]  /*0530*/  DMUL R26, R20, R20 ;  /* 0x00000014141a7228 */ /* 0x000fe20000000000 */
[----:B------:R-:W-:Y:S01]  /*0540*/  BSSY.RECONVERGENT B0, `(.L_x_71) ;  /* 0x0000030000007945 */ /* 0x000fe20003800200 */
[----:B------:R-:W-:Y:S01]  /*0550*/  ISETP.NE.U32.AND P0, PT, R24, 0x1, PT ;  /* 0x000000011800780c */ /* 0x000fe20003f05070 */
[----:B------:R-:W-:Y:S01]  /*0560*/  IMAD.MOV.U32 R24, RZ, RZ, 0x20fd8164 ;  /* 0x20fd8164ff187424 */ /* 0x000fe200078e00ff */
[----:B------:R-:W-:-:S02]  /*0570*/  DSETP.NEU.AND P1, PT, |R22|, +INF , PT ;  /* 0x7ff000001600742a */ /* 0x000fc40003f2d200 */
[----:B------:R-:W-:Y:S02]  /*0580*/  FSEL R25, -R25, 0.11223486810922622681, !P0 ;  /* 0x3de5db6519197808 */ /* 0x000fe40004000100 */
[----:B------:R-:W-:-:S10]  /*0590*/  FSEL R24, R24, -8.06006814911005101289e+34, !P0 ;  /* 0xf9785eba18187808 */ /* 0x000fd40004000000 */
[----:B0-----:R-:W-:Y:S02]  /*05a0*/  @!P1 DMUL R28, RZ, R22 ;  /* 0x00000016ff1c9228 */ /* 0x001fe40000000000 */
[----:B--2---:R-:W-:-:S08]  /*05b0*/  DFMA R8, R26, R24, R8 ;  /* 0x000000181a08722b */ /* 0x004fd00000000008 */
[----:B------:R-:W-:-:S08]  /*05c0*/  DFMA R8, R26, R8, R10 ;  /* 0x000000081a08722b */ /* 0x000fd0000000000a */
[----:B---3--:R-:W-:-:S08]  /*05d0*/  DFMA R8, R26, R8, R12 ;  /* 0x000000081a08722b */ /* 0x008fd0000000000c */
[----:B------:R-:W-:-:S08]  /*05e0*/  DFMA R8, R26, R8, R14 ;  /* 0x000000081a08722b */ /* 0x000fd0000000000e */
[----:B----4-:R-:W-:-:S08]  /*05f0*/  DFMA R8, R26, R8, R16 ;  /* 0x000000081a08722b */ /* 0x010fd00000000010 */
[----:B------:R-:W-:-:S08]  /*0600*/  DFMA R8, R26, R8, R18 ;  /* 0x000000081a08722b */ /* 0x000fd00000000012 */
[----:B------:R-:W-:Y:S02]  /*0610*/  DFMA R20, R8, R20, R20 ;  /* 0x000000140814722b */ /* 0x000fe40000000014 */
[----:B------:R-:W-:-:S10]  /*0620*/  DFMA R8, R26, R8, 1 ;  /* 0x3ff000001a08742b */ /* 0x000fd40000000008 */
[----:B------:R-:W-:Y:S02]  /*0630*/  FSEL R10, R8, R20, !P0 ;  /* 0x00000014080a7208 */ /* 0x000fe40004000000 */
[----:B------:R-:W-:Y:S02]  /*0640*/  FSEL R11, R9, R21, !P0 ;  /* 0x00000015090b7208 */ /* 0x000fe40004000000 */
[----:B------:R-:W-:Y:S01]  /*0650*/  LOP3.LUT P0, RZ, R4, 0x2, RZ, 0xc0, !PT ;  /* 0x0000000204ff7812 */ /* 0x000fe2000780c0ff */
[----:B------:R-:W-:-:S03]  /*0660*/  @!P1 IMAD.MOV.U32 R4, RZ, RZ, 0x1 ;  /* 0x00000001ff049424 */ /* 0x000fc600078e00ff */
[----:B------:R-:W-:-:S10]  /*0670*/  DADD R8, RZ, -R10 ;  /* 0x00000000ff087229 */ /* 0x000fd4000000080a */
[----:B------:R-:W-:Y:S02]  /*0680*/  FSEL R20, R10, R8, !P0 ;  /* 0x000000080a147208 */ /* 0x000fe40004000000 */
[----:B------:R-:W-:Y:S01]  /*0690*/  FSEL R21, R11, R9, !P0 ;  /* 0x000000090b157208 */ /* 0x000fe20004000000 */
[----:B------:R-:W-:Y:S06]  /*06a0*/  @!P1 BRA `(.L_x_72) ;  /* 0x0000000000649947 */ /* 0x000fec0003800000 */
[----:B------:R-:W-:Y:S01]  /*06b0*/  UMOV UR6, 0x6dc9c883 ;  /* 0x6dc9c88300067882 */ /* 0x000fe20000000000 */
[----:B------:R-:W-:Y:S01]  /*06c0*/  UMOV UR7, 0x3fe45f30 ;  /* 0x3fe45f3000077882 */ /* 0x000fe20000000000 */
[C---:B------:R-:W-:Y:S01]  /*06d0*/  DSETP.GE.AND P0, PT, |R22|.reuse, 2.14748364800000000000e+09, PT ;  /* 0x41e000001600742a */ /* 0x040fe20003f06200 */
[----:B------:R-:W-:Y:S01]  /*06e0*/  BSSY.RECONVERGENT B1, `(.L_x_73) ;  /* 0x0000014000017945 */ /* 0x000fe20003800200 */
        /* <DEDUP_REMOVED lines=19> */
.L_x_74:
[----:B------:R-:W-:Y:S05]  /*0820*/  BSYNC.RECONVERGENT B1 ;  /* 0x0000000000017941 */ /* 0x000fea0003800200 */
.L_x_73:
[----:B------:R-:W-:-:S07]  /*0830*/  VIADD R4, R4, 0x1 ;  /* 0x0000000104047836 */ /* 0x000fce0000000000 */
.L_x_72:
[----:B------:R-:W-:Y:S05]  /*0840*/  BSYNC.RECONVERGENT B0 ;  /* 0x0000000000007941 */ /* 0x000fea0003800200 */
.L_x_71:
[----:B------:R-:W0:Y:S01]  /*0850*/  LDCU.64 UR6, c[0x4][0x8] ;  /* 0x01000100ff0677ac */ /* 0x000e220008000a00 */
[----:B------:R-:W-:-:S05]  /*0860*/  IMAD.SHL.U32 R8, R4, 0x40, RZ ;  /* 0x0000004004087824 */ /* 0x000fca00078e00ff */
[----:B------:R-:W-:-:S04]  /*0870*/  LOP3.LUT R8, R8, 0x40, RZ, 0xc0, !PT ;  /* 0x0000004008087812 */ /* 0x000fc800078ec0ff */
[----:B0-----:R-:W-:-:S05]  /*0880*/  IADD3 R16, P0, PT, R8, UR6, RZ ;  /* 0x0000000608107c10 */ /* 0x001fca000ff1e0ff */
[----:B------:R-:W-:Y:S01]  /*0890*/  IMAD.X R17, RZ, RZ, UR7, P0 ;  /* 0x00000007ff117e24 */ /* 0x000fe200080e06ff */
[----:B------:R-:W-:Y:S01]  /*08a0*/  LOP3.LUT R24, R4, 0x1, RZ, 0xc0, !PT ;  /* 0x0000000104187812 */ /* 0x000fe200078ec0ff */
[----:B------:R-:W-:Y:S01]  /*08b0*/  IMAD.MOV.U32 R25, RZ, RZ, 0x3da8ff83 ;  /* 0x3da8ff83ff197424 */ /* 0x000fe200078e00ff */
[----:B------:R-:W-:Y:S01]  /*08c0*/  DMUL R26, R28, R28 ;  /* 0x0000001c1c1a7228 */ /* 0x000fe20000000000 */
[----:B------:R-:W0:Y:S01]  /*08d0*/  LDCU.64 UR6, c[0x0][0x380] ;  /* 0x00007000ff0677ac */ /* 0x000e220008000a00 */
[----:B------:R-:W2:Y:S04]  /*08e0*/  LDG.E.128.CONSTANT R8, desc[UR4][R16.64] ;  /* 0x0000000410087981 */ /* 0x000ea8000c1e9d00 */
[----:B------:R-:W3:Y:S04]  /*08f0*/  LDG.E.128.CONSTANT R12, desc[UR4][R16.64+0x10] ;  /* 0x00001004100c7981 */ /* 0x000ee8000c1e9d00 */
[----:B------:R-:W4:Y:S01]  /*0900*/  LDG.E.128.CONSTANT R16, desc[UR4][R16.64+0x20] ;  /* 0x0000200410107981 */ /* 0x000f22000c1e9d00 */
[----:B------:R-:W-:Y:S01]  /*0910*/  ISETP.NE.U32.AND P0, PT, R24, 0x1, PT ;  /* 0x000000011800780c */ /* 0x000fe20003f05070 */
[----:B------:R-:W-:Y:S01]  /*0920*/  IMAD.MOV.U32 R24, RZ, RZ, 0x20fd8164 ;  /* 0x20fd8164ff187424 */ /* 0x000fe200078e00ff */
[----:B------:R-:W-:Y:S02]  /*0930*/  BSSY.RECONVERGENT B0, `(.L_x_75) ;  /* 0x0000030000007945 */ /* 0x000fe40003800200 */
[----:B------:R-:W-:-:S02]  /*0940*/  FSEL R25, -R25, 0.11223486810922622681, !P0 ;  /* 0x3de5db6519197808 */ /* 0x000fc40004000100 */
[----:B------:R-:W-:-:S06]  /*0950*/  FSEL R24, R24, -8.06006814911005101289e+34, !P0 ;  /* 0xf9785eba18187808 */ /* 0x000fcc0004000000 */
        /* <DEDUP_REMOVED lines=10> */
[----:B------:R-:W-:-:S04]  /*0a00*/  LOP3.LUT P0, RZ, R4, 0x2, RZ, 0xc0, !PT ;  /* 0x0000000204ff7812 */ /* 0x000fc8000780c0ff */
[----:B------:R-:W-:-:S10]  /*0a10*/  DADD R8, RZ, -R10 ;  /* 0x00000000ff087229 */ /* 0x000fd4000000080a */
[----:B------:R-:W-:Y:S02]  /*0a20*/  FSEL R8, R10, R8, !P0 ;  /* 0x000000080a087208 */ /* 0x000fe40004000000 */
[----:B------:R-:W-:Y:S02]  /*0a30*/  FSEL R9, R11, R9, !P0 ;  /* 0x000000090b097208 */ /* 0x000fe40004000000 */
[----:B------:R-:W-:-:S04]  /*0a40*/  IADD3 R4, P0, PT, R5, R0, RZ ;  /* 0x0000000005047210 */ /* 0x000fc80007f1e0ff */
[----:B------:R-:W-:Y:S01]  /*0a50*/  DMUL R8, R20, R8 ;  /* 0x0000000814087228 */ /* 0x000fe20000000000 */
[----:B------:R-:W-:Y:S01]  /*0a60*/  IMAD.X R11, RZ, RZ, RZ, P0 ;  /* 0x000000ffff0b7224 */ /* 0x000fe200000e06ff */
[----:B0-----:R-:W-:-:S04]  /*0a70*/  LEA R24, P0, R4, UR6, 0x3 ;  /* 0x0000000604187c11 */ /* 0x001fc8000f8018ff */
[----:B------:R-:W-:Y:S02]  /*0a80*/  LEA.HI.X R25, R4, UR7, R11, 0x3, P0 ;  /* 0x0000000704197c11 */ /* 0x000fe400080f1c0b */
[----:B------:R-:W-:Y:S02]  /*0a90*/  DMUL R8, R8, R2 ;  /* 0x0000000208087228 */ /* 0x000fe40000000000 */
[----:B------:R-:W-:-:S05]  /*0aa0*/  DSETP.NEU.AND P0, PT, |R22|, +INF , PT ;  /* 0x7ff000001600742a */ /* 0x000fca0003f0d200 */
[----:B------:R0:W-:Y:S09]  /*0ab0*/  STG.E.64 desc[UR4][R24.64], R8 ;  /* 0x0000000818007986 */ /* 0x0001f2000c101b04 */
[----:B------:R-:W-:Y:S01]  /*0ac0*/  @!P0 DMUL R26, RZ, R22 ;  /* 0x00000016ff1a8228 */ /* 0x000fe20000000000 */
[----:B------:R-:W-:Y:S01]  /*0ad0*/  @!P0 IMAD.MOV.U32 R4, RZ, RZ, RZ ;  /* 0x000000ffff048224 */ /* 0x000fe200078e00ff */
[----:B------:R-:W-:Y:S09]  /*0ae0*/  @!P0 BRA `(.L_x_76) ;  /* 0x0000000000508947 */ /* 0x000ff20003800000 */
[----:B------:R-:W-:Y:S01]  /*0af0*/  UMOV UR6, 0x6dc9c883 ;  /* 0x6dc9c88300067882 */ /* 0x000fe20000000000 */
[----:B------:R-:W-:Y:S01]  /*0b00*/  UMOV UR7, 0x3fe45f30 ;  /* 0x3fe45f3000077882 */ /* 0x000fe20000000000 */
[C---:B------:R-:W-:Y:S02]  /*0b10*/  DSETP.GE.AND P0, PT, |R22|.reuse, 2.14748364800000000000e+09, PT ;  /* 0x41e000001600742a */ /* 0x040fe40003f06200 */
[----:B0-----:R-:W-:Y:S01]  /*0b20*/  DMUL R8, R22, UR6 ;  /* 0x0000000616087c28 */ /* 0x001fe20008000000 */
        /* <DEDUP_REMOVED lines=16> */
.L_x_76:
[----:B------:R-:W-:Y:S05]  /*0c30*/  BSYNC.RECONVERGENT B0 ;  /* 0x0000000000007941 */ /* 0x000fea0003800200 */
.L_x_75:
[----:B------:R-:W1:Y:S01]  /*0c40*/  LDCU.64 UR6, c[0x4][0x8] ;  /* 0x01000100ff0677ac */ /* 0x000e620008000a00 */
[----:B0-----:R-:W-:-:S05]  /*0c50*/  IMAD.SHL.U32 R8, R4, 0x40, RZ ;  /* 0x0000004004087824 */ /* 0x001fca00078e00ff */
[----:B------:R-:W-:-:S04]  /*0c60*/  LOP3.LUT R8, R8, 0x40, RZ, 0xc0, !PT ;  /* 0x0000004008087812 */ /* 0x000fc800078ec0ff */
[----:B-1----:R-:W-:-:S05]  /*0c70*/  IADD3 R16, P0, PT, R8, UR6, RZ ;  /* 0x0000000608107c10 */ /* 0x002fca000ff1e0ff */
[----:B------:R-:W-:-:S05]  /*0c80*/  IMAD.X R17, RZ, RZ, UR7, P0 ;  /* 0x00000007ff117e24 */ /* 0x000fca00080e06ff */
[----:B------:R-:W2:Y:S04]  /*0c90*/  LDG.E.128.CONSTANT R8, desc[UR4][R16.64] ;  /* 0x0000000410087981 */ /* 0x000ea8000c1e9d00 */
[----:B------:R-:W3:Y:S04]  /*0ca0*/  LDG.E.128.CONSTANT R12, desc[UR4][R16.64+0x10] ;  /* 0x00001004100c7981 */ /* 0x000ee8000c1e9d00 */
[----:B------:R-:W4:Y:S01]  /*0cb0*/  LDG.E.128.CONSTANT R16, desc[UR4][R16.64+0x20] ;  /* 0x0000200410107981 */ /* 0x000f22000c1e9d00 */
[----:B------:R-:W-:Y:S01]  /*0cc0*/  LOP3.LUT R22, R4, 0x1, RZ, 0xc0, !PT ;  /* 0x0000000104167812 */ /* 0x000fe200078ec0ff */
[----:B------:R-:W-:Y:S01]  /*0cd0*/  IMAD.MOV.U32 R23, RZ, RZ, 0x3da8ff83 ;  /* 0x3da8ff83ff177424 */ /* 0x000fe200078e00ff */
[----:B------:R-:W-:Y:S01]  /*0ce0*/  DMUL R28, R26, R26 ;  /* 0x0000001a1a1c7228 */ /* 0x000fe20000000000 */
[----:B------:R-:W-:Y:S01]  /*0cf0*/  BSSY.RECONVERGENT B0, `(.L_x_77) ;  /* 0x0000035000007945 */ /* 0x000fe20003800200 */
[----:B------:R-:W-:Y:S01]  /*0d00*/  ISETP.NE.U32.AND P0, PT, R22, 0x1, PT ;  /* 0x000000011600780c */ /* 0x000fe20003f05070 */
[----:B------:R-:W-:-:S03]  /*0d10*/  IMAD.MOV.U32 R22, RZ, RZ, 0x20fd8164 ;  /* 0x20fd8164ff167424 */ /* 0x000fc600078e00ff */
[----:B------:R-:W-:Y:S02]  /*0d20*/  FSEL R23, -R23, 0.11223486810922622681, !P0 ;  /* 0x3de5db6517177808 */ /* 0x000fe40004000100 */
[----:B------:R-:W-:-:S06]  /*0d30*/  FSEL R22, R22, -8.06006814911005101289e+34, !P0 ;  /* 0xf9785eba16167808 */ /* 0x000fcc0004000000 */
[----:B--2---:R-:W-:-:S08]  /*0d40*/  DFMA R8, R28, R22, R8 ;  /* 0x000000161c08722b */ /* 0x004fd00000000008 */
[----:B------:R-:W-:-:S08]  /*0d50*/  DFMA R8, R28, R8, R10 ;  /* 0x000000081c08722b */ /* 0x000fd0000000000a */
[C---:B---3--:R-:W-:Y:S01]  /*0d60*/  DFMA R8, R28.reuse, R8, R12 ;  /* 0x000000081c08722b */ /* 0x048fe2000000000c */
[----:B------:R-:W0:Y:S07]  /*0d70*/  LDC R13, c[0x0][0x398] ;  /* 0x0000e600ff0d7b82 */ /* 0x000e2e0000000800 */
[----:B------:R-:W-:-:S08]  /*0d80*/  DFMA R8, R28, R8, R14 ;  /* 0x000000081c08722b */ /* 0x000fd0000000000e */
[----:B----4-:R-:W-:-:S08]  /*0d90*/  DFMA R8, R28, R8, R16 ;  /* 0x000000081c08722b */ /* 0x010fd00000000010 */
[----:B------:R-:W-:Y:S01]  /*0da0*/  DFMA R8, R28, R8, R18 ;  /* 0x000000081c08722b */ /* 0x000fe20000000012 */
[----:B0-----:R-:W-:-:S07]  /*0db0*/  IMAD.WIDE.U32 R24, R13, 0x8, R24 ;  /* 0x000000080d187825 */ /* 0x001fce00078e0018 */
[----:B------:R-:W-:Y:S02]  /*0dc0*/  DFMA R26, R8, R26, R26 ;  /* 0x0000001a081a722b */ /* 0x000fe4000000001a */
[----:B------:R-:W-:-:S10]  /*0dd0*/  DFMA R8, R28, R8, 1 ;  /* 0x3ff000001c08742b */ /* 0x000fd40000000008 */
[----:B------:R-:W-:Y:S02]  /*0de0*/  FSEL R10, R8, R26, !P0 ;  /* 0x0000001a080a7208 */ /* 0x000fe40004000000 */
[----:B------:R-:W-:Y:S02]  /*0df0*/  FSEL R11, R9, R27, !P0 ;  /* 0x0000001b090b7208 */ /* 0x000fe40004000000 */
[----:B------:R-:W-:-:S04]  /*0e00*/  LOP3.LUT P0, RZ, R4, 0x2, RZ, 0xc0, !PT ;  /* 0x0000000204ff7812 */ /* 0x000fc8000780c0ff */
[----:B------:R-:W-:-:S10]  /*0e10*/  DADD R8, RZ, -R10 ;  /* 0x00000000ff087229 */ /* 0x000fd4000000080a */
[----:B------:R-:W-:Y:S02]  /*0e20*/  FSEL R8, R10, R8, !P0 ;  /* 0x000000080a087208 */ /* 0x000fe40004000000 */
[----:B------:R-:W-:Y:S01]  /*0e30*/  FSEL R9, R11, R9, !P0 ;  /* 0x000000090b097208 */ /* 0x000fe20004000000 */
[----:B------:R-:W-:-:S05]  /*0e40*/  DSETP.NEU.AND P0, PT, |R6|, +INF , PT ;  /* 0x7ff000000600742a */ /* 0x000fca0003f0d200 */
[----:B------:R-:W-:-:S08]  /*0e50*/  DMUL R20, R20, R8 ;  /* 0x0000000814147228 */ /* 0x000fd00000000000 */
[----:B------:R-:W-:Y:S01]  /*0e60*/  DMUL R8, R20, R2 ;  /* 0x0000000214087228 */ /* 0x000fe20000000000 */
[----:B------:R-:W-:Y:S01]  /*0e70*/  @!P0 IMAD.MOV.U32 R4, RZ, RZ, 0x1 ;  /* 0x00000001ff048424 */ /* 0x000fe200078e00ff */
[----:B------:R-:W-:-:S05]  /*0e80*/  @!P0 DMUL R20, RZ, R6 ;  /* 0x00000006ff148228 */ /* 0x000fca0000000000 */
[----:B------:R0:W-:Y:S01]  /*0e90*/  STG.E.64 desc[UR4][R24.64], R8 ;  /* 0x0000000818007986 */ /* 0x0001e2000c101b04 */
[----:B------:R-:W-:Y:S05]  /*0ea0*/  @!P0 BRA `(.L_x_78) ;  /* 0x0000000000648947 */ /* 0x000fea0003800000 */
[----:B------:R-:W-:Y:S01]  /*0eb0*/  UMOV UR6, 0x6dc9c883 ;  /* 0x6dc9c88300067882 */ /* 0x000fe20000000000 */
[----:B------:R-:W-:Y:S01]  /*0ec0*/  UMOV UR7, 0x3fe45f30 ;  /* 0x3fe45f3000077882 */ /* 0x000fe20000000000 */
[C---:B------:R-:W-:Y:S01]  /*0ed0*/  DSETP.GE.AND P0, PT, |R6|.reuse, 2.14748364800000000000e+09, PT ;  /* 0x41e000000600742a */ /* 0x040fe20003f06200 */
[----:B------:R-:W-:Y:S01]  /*0ee0*/  BSSY.RECONVERGENT B1, `(.L_x_79) ;  /* 0x0000014000017945 */ /* 0x000fe20003800200 */
        /* <DEDUP_REMOVED lines=19> */
.L_x_80:
[----:B------:R-:W-:Y:S05]  /*1020*/  BSYNC.RECONVERGENT B1 ;  /* 0x0000000000017941 */ /* 0x000fea0003800200 */
.L_x_79:
[----:B------:R-:W-:-:S07]  /*1030*/  VIADD R4, R4, 0x1 ;  /* 0x0000000104047836 */ /* 0x000fce0000000000 */
.L_x_78:
[----:B------:R-:W-:Y:S05]  /*1040*/  BSYNC.RECONVERGENT B0 ;  /* 0x0000000000007941 */ /* 0x000fea0003800200 */
.L_x_77:
[----:B------:R-:W1:Y:S01]  /*1050*/  LDCU.64 UR6, c[0x4][0x8] ;  /* 0x01000100ff0677ac */ /* 0x000e620008000a00 */
[----:B------:R-:W-:-:S05]  /*1060*/  IMAD.SHL.U32 R6, R4, 0x40, RZ ;  /* 0x0000004004067824 */ /* 0x000fca00078e00ff */
[----:B------:R-:W-:-:S04]  /*1070*/  LOP3.LUT R6, R6, 0x40, RZ, 0xc0, !PT ;  /* 0x0000004006067812 */ /* 0x000fc800078ec0ff */
[----:B-1----:R-:W-:-:S05]  /*1080*/  IADD3 R22, P0, PT, R6, UR6, RZ ;  /* 0x0000000606167c10 */ /* 0x002fca000ff1e0ff */
[----:B------:R-:W-:Y:S01]  /*1090*/  IMAD.X R23, RZ, RZ, UR7, P0 ;  /* 0x00000007ff177e24 */ /* 0x000fe200080e06ff */
[----:B------:R-:W-:Y:S01]  /*10a0*/  LOP3.LUT R6, R4, 0x1, RZ, 0xc0, !PT ;  /* 0x0000000104067812 */ /* 0x000fe200078ec0ff */
[----:B0-----:R-:W-:Y:S01]  /*10b0*/  IMAD.MOV.U32 R24, RZ, RZ, 0x20fd8164 ;  /* 0x20fd8164ff187424 */ /* 0x001fe200078e00ff */
[----:B------:R-:W0:Y:S02]  /*10c0*/  LDCU.64 UR6, c[0x0][0x380] ;  /* 0x00007000ff0677ac */ /* 0x000e240008000a00 */
[----:B------:R-:W2:Y:S04]  /*10d0*/  LDG.E.128.CONSTANT R8, desc[UR4][R22.64] ;  /* 0x0000000416087981 */ /* 0x000ea8000c1e9d00 */
[----:B------:R-:W3:Y:S04]  /*10e0*/  LDG.E.128.CONSTANT R12, desc[UR4][R22.64+0x10] ;  /* 0x00001004160c7981 */ /* 0x000ee8000c1e9d00 */
[----:B------:R-:W4:Y:S01]  /*10f0*/  LDG.E.128.CONSTANT R16, desc[UR4][R22.64+0x20] ;  /* 0x0000200416107981 */ /* 0x000f22000c1e9d00 */
[----:B------:R-:W-:Y:S01]  /*1100*/  IMAD.MOV.U32 R25, RZ, RZ, 0x3da8ff83 ;  /* 0x3da8ff83ff197424 */ /* 0x000fe200078e00ff */
[----:B------:R-:W-:Y:S01]  /*1110*/  ISETP.NE.U32.AND P0, PT, R6, 0x1, PT ;  /* 0x000000010600780c */ /* 0x000fe20003f05070 */
[----:B------:R-:W-:-:S03]  /*1120*/  DMUL R6, R20, R20 ;  /* 0x0000001414067228 */ /* 0x000fc60000000000 */
[----:B------:R-:W-:Y:S02]  /*1130*/  FSEL R24, R24, -8.06006814911005101289e+34, !P0 ;  /* 0xf9785eba18187808 */ /* 0x000fe40004000000 */
[----:B------:R-:W-:-:S06]  /*1140*/  FSEL R25, -R25, 0.11223486810922622681, !P0 ;  /* 0x3de5db6519197808 */ /* 0x000fcc0004000100 */
[----:B--2---:R-:W-:-:S08]  /*1150*/  DFMA R8, R6, R24, R8 ;  /* 0x000000180608722b */ /* 0x004fd00000000008 */
[C---:B------:R-:W-:Y:S01]  /*1160*/  DFMA R8, R6.reuse, R8, R10 ;  /* 0x000000080608722b */ /* 0x040fe2000000000a */
[----:B------:R-:W1:Y:S07]  /*1170*/  LDC R11, c[0x0][0x398] ;  /* 0x0000e600ff0b7b82 */ /* 0x000e6e0000000800 */
[----:B---3--:R-:W-:-:S08]  /*1180*/  DFMA R8, R6, R8, R12 ;  /* 0x000000080608722b */ /* 0x008fd0000000000c */
[----:B------:R-:W-:-:S08]  /*1190*/  DFMA R8, R6, R8, R14 ;  /* 0x000000080608722b */ /* 0x000fd0000000000e */
[----:B----4-:R-:W-:Y:S01]  /*11a0*/  DFMA R8, R6, R8, R16 ;  /* 0x000000080608722b */ /* 0x010fe20000000010 */
[----:B-1----:R-:W-:-:S05]  /*11b0*/  IMAD R0, R11, 0x2, R0 ;  /* 0x000000020b007824 */ /* 0x002fca00078e0200 */
[----:B------:R-:W-:Y:S02]  /*11c0*/  IADD3 R0, P1, PT, R5, R0, RZ ;  /* 0x0000000005007210 */ /* 0x000fe40007f3e0ff */
        /* <DEDUP_REMOVED lines=9> */
[----:B------:R-:W-:Y:S01]  /*1260*/  IMAD.X R7, RZ, RZ, RZ, P1 ;  /* 0x000000ffff077224 */ /* 0x000fe200008e06ff */
[----:B0-----:R-:W-:-:S04]  /*1270*/  LEA R6, P0, R0, UR6, 0x3 ;  /* 0x0000000600067c11 */ /* 0x001fc8000f8018ff */
[----:B------:R-:W-:Y:S01]  /*1280*/  DMUL R2, R2, R4 ;  /* 0x0000000402027228 */ /* 0x000fe20000000000 */
[----:B------:R-:W-:-:S06]  /*1290*/  LEA.HI.X R7, R0, UR7, R7, 0x3, P0 ;  /* 0x0000000700077c11 */ /* 0x000fcc00080f1c07 */
[----:B------:R-:W-:Y:S01]  /*12a0*/  STG.E.64 desc[UR4][R6.64], R2 ;  /* 0x0000000206007986 */ /* 0x000fe2000c101b04 */
[----:B------:R-:W-:Y:S05]  /*12b0*/  EXIT ;  /* 0x000000000000794d */ /* 0x000fea0003800000 */
        .weak           $__internal_4_$__cuda_sm20_div_rn_f64_full
        .type           $__internal_4_$__cuda_sm20_div_rn_f64_full,@function
        .size           $__internal_4_$__cuda_sm20_div_rn_f64_full,($_Z16waveNumberMatrixPdS_S_ii$__internal_trig_reduction_slowpathd - $__internal_4_$__cuda_sm20_div_rn_f64_full)
$__internal_4_$__cuda_sm20_div_rn_f64_full:
[----:B------:R-:W-:Y:S01]  /*12c0*/  IMAD.MOV.U32 R3, RZ, RZ, 0x3ff1de78 ;  /* 0x3ff1de78ff037424 */ /* 0x000fe200078e00ff */
[C---:B------:R-:W-:Y:S01]  /*12d0*/  FSETP.GEU.AND P1, PT, |R11|.reuse, 1.469367938527859385e-39, PT ;  /* 0x001000000b00780b */ /* 0x040fe20003f2e200 */
[----:B------:R-:W-:Y:S01]  /*12e0*/  IMAD.MOV.U32 R2, RZ, RZ, 0x4a000000 ;  /* 0x4a000000ff027424 */ /* 0x000fe200078e00ff */
[----:B------:R-:W-:Y:S01]  /*12f0*/  LOP3.LUT R12, R11, 0x7ff00000, RZ, 0xc0, !PT ;  /* 0x7ff000000b0c7812 */ /* 0x000fe200078ec0ff */
[----:B------:R-:W0:Y:S01]  /*1300*/  MUFU.RCP64H R15, R3 ;  /* 0x00000003000f7308 */ /* 0x000e220000001800 */
[----:B------:R-:W-:Y:S02]  /*1310*/  IMAD.MOV.U32 R14, RZ, RZ, 0x1 ;  /* 0x00000001ff0e7424 */ /* 0x000fe400078e00ff */
[----:B------:R-:W-:Y:S01]  /*1320*/  IMAD.MOV.U32 R13, RZ, RZ, 0x1ca00000 ;  /* 0x1ca00000ff0d7424 */ /* 0x000fe200078e00ff */
[----:B------:R-:W-:Y:S01]  /*1330*/  ISETP.GE.U32.AND P0, PT, R12, 0x41b00000, PT ;  /* 0x41b000000c00780c */ /* 0x000fe20003f06070 */
[----:B------:R-:W-:Y:S02]  /*1340*/  IMAD.MOV.U32 R20, RZ, RZ, R12 ;  /* 0x000000ffff147224 */ /* 0x000fe400078e000c */
[----:B------:R-:W-:Y:S01]  /*1350*/  IMAD.MOV.U32 R21, RZ, RZ, 0x41b00000 ;  /* 0x41b00000ff157424 */ /* 0x000fe200078e00ff */
[----:B------:R-:W-:-:S03]  /*1360*/  SEL R13, R13, 0x63400000, !P0 ;  /* 0x634000000d0d7807 */ /* 0x000fc60004000000 */
[----:B------:R-:W-:Y:S01]  /*1370*/  VIADD R25, R21, 0xffffffff ;  /* 0xffffffff15197836 */ /* 0x000fe20000000000 */
[----:B------:R-:W-:-:S04]  /*1380*/  @!P1 LOP3.LUT R16, R13, 0x80000000, R11, 0xf8, !PT ;  /* 0x800000000d109812 */ /* 0x000fc800078ef80b */
[----:B------:R-:W-:Y:S01]  /*1390*/  @!P1 LOP3.LUT R17, R16, 0x100000, RZ, 0xfc, !PT ;  /* 0x0010000010119812 */ /* 0x000fe200078efcff */
[----:B0-----:R-:W-:Y:S01]  /*13a0*/  DFMA R8, R14, -R2, 1 ;  /* 0x3ff000000e08742b */ /* 0x001fe20000000802 */
[----:B------:R-:W-:-:S07]  /*13b0*/  @!P1 IMAD.MOV.U32 R16, RZ, RZ, RZ ;  /* 0x000000ffff109224 */ /* 0x000fce00078e00ff */
[----:B------:R-:W-:-:S08]  /*13c0*/  DFMA R8, R8, R8, R8 ;  /* 0x000000080808722b */ /* 0x000fd00000000008 */
[----:B------:R-:W-:Y:S01]  /*13d0*/  DFMA R14, R14, R8, R14 ;  /* 0x000000080e0e722b */ /* 0x000fe2000000000e */
[----:B------:R-:W-:Y:S01]  /*13e0*/  LOP3.LUT R9, R13, 0x800fffff, R11, 0xf8, !PT ;  /* 0x800fffff0d097812 */ /* 0x000fe200078ef80b */
[----:B------:R-:W-:-:S06]  /*13f0*/  IMAD.MOV.U32 R8, RZ, RZ, R10 ;  /* 0x000000ffff087224 */ /* 0x000fcc00078e000a */
[----:B------:R-:W-:Y:S02]  /*1400*/  DFMA R18, R14, -R2, 1 ;  /* 0x3ff000000e12742b */ /* 0x000fe40000000802 */
[----:B------:R-:W-:-:S06]  /*1410*/  @!P1 DFMA R8, R8, 2, -R16 ;  /* 0x400000000808982b */ /* 0x000fcc0000000810 */
[----:B------:R-:W-:-:S04]  /*1420*/  DFMA R14, R14, R18, R14 ;  /* 0x000000120e0e722b */ /* 0x000fc8000000000e */
[----:B------:R-:W-:-:S04]  /*1430*/  @!P1 LOP3.LUT R20, R9, 0x7ff00000, RZ, 0xc0, !PT ;  /* 0x7ff0000009149812 */ /* 0x000fc800078ec0ff */
[----:B------:R-:W-:Y:S01]  /*1440*/  DMUL R16, R14, R8 ;  /* 0x000000080e107228 */ /* 0x000fe20000000000 */
[----:B------:R-:W-:-:S05]  /*1450*/  VIADD R24, R20, 0xffffffff ;  /* 0xffffffff14187836 */ /* 0x000fca0000000000 */
[----:B------:R-:W-:Y:S02]  /*1460*/  ISETP.GT.U32.AND P0, PT, R24, 0x7feffffe, PT ;  /* 0x7feffffe1800780c */ /* 0x000fe40003f04070 */
[----:B------:R-:W-:Y:S02]  /*1470*/  DFMA R18, R16, -R2, R8 ;  /* 0x800000021012722b */ /* 0x000fe40000000008 */
[----:B------:R-:W-:-:S06]  /*1480*/  ISETP.GT.U32.OR P0, PT, R25, 0x7feffffe, P0 ;  /* 0x7feffffe1900780c */ /* 0x000fcc0000704470 */
[----:B------:R-:W-:-:S07]  /*1490*/  DFMA R14, R14, R18, R16 ;  /* 0x000000120e0e722b */ /* 0x000fce0000000010 */
[----:B------:R-:W-:Y:S05]  /*14a0*/  @P0 BRA `(.L_x_81) ;  /* 0x0000000000680947 */ /* 0x000fea0003800000 */
[----:B------:R-:W-:Y:S02]  /*14b0*/  IMAD.MOV.U32 R11, RZ, RZ, 0x41b00000 ;  /* 0x41b00000ff0b7424 */ /* 0x000fe400078e00ff */
[----:B------:R-:W-:-:S03]  /*14c0*/  IMAD.MOV.U32 R16, RZ, RZ, RZ ;  /* 0x000000ffff107224 */ /* 0x000fc600078e00ff */
[----:B------:R-:W-:-:S04]  /*14d0*/  VIADDMNMX R12, R12, -R11, 0xb9600000, !PT ;  /* 0xb96000000c0c7446 */ /* 0x000fc8000780090b */
[----:B------:R-:W-:-:S05]  /*14e0*/  VIMNMX R10, PT, PT, R12, 0x46a00000, PT ;  /* 0x46a000000c0a7848 */ /* 0x000fca0003fe0100 */
        /* <DEDUP_REMOVED lines=8> */
[----:B------:R-:W-:-:S04]  /*1570*/  LOP3.LUT R2, R3, 0x41b1de78, RZ, 0x3c, !PT ;  /* 0x41b1de7803027812 */ /* 0x000fc800078e3cff */
[----:B------:R-:W-:-:S04]  /*1580*/  LOP3.LUT R9, R2, 0x80000000, RZ, 0xc0, !PT ;  /* 0x8000000002097812 */ /* 0x000fc800078ec0ff */
[----:B------:R-:W-:-:S03]  /*1590*/  LOP3.LUT R17, R9, R17, RZ, 0xfc, !PT ;  /* 0x0000001109117212 */ /* 0x000fc600078efcff */
[----:B------:R-:W-:Y:S05]  /*15a0*/  @!P0 BRA `(.L_x_82) ;  /* 0x00000000006c8947 */ /* 0x000fea0003800000 */
[----:B------:R-:W-:Y:S02]  /*15b0*/  IMAD.MOV R3, RZ, RZ, -R10 ;  /* 0x000000ffff037224 */ /* 0x000fe400078e0a0a */
[----:B------:R-:W-:-:S06]  /*15c0*/  IMAD.MOV.U32 R2, RZ, RZ, RZ ;  /* 0x000000ffff027224 */ /* 0x000fcc00078e00ff */
[----:B------:R-:W-:Y:S02]  /*15d0*/  DFMA R2, R12, -R2, R14 ;  /* 0x800000020c02722b */ /* 0x000fe4000000000e */
[----:B------:R-:W-:-:S04]  /*15e0*/  DMUL.RP R14, R14, R16 ;  /* 0x000000100e0e7228 */ /* 0x000fc80000008000 */
[----:B------:R-:W-:-:S04]  /*15f0*/  IADD3 R2, PT, PT, -R10, -0x43300000, RZ ;  /* 0xbcd000000a027810 */ /* 0x000fc80007ffe1ff */
[----:B------:R-:W-:Y:S02]  /*1600*/  FSETP.NEU.AND P0, PT, |R3|, R2, PT ;  /* 0x000000020300720b */ /* 0x000fe40003f0d200 */
[----:B------:R-:W-:Y:S02]  /*1610*/  LOP3.LUT R9, R15, R9, RZ, 0x3c, !PT ;  /* 0x000000090f097212 */ /* 0x000fe400078e3cff */
[----:B------:R-:W-:Y:S02]  /*1620*/  FSEL R12, R14, R12, !P0 ;  /* 0x0000000c0e0c7208 */ /* 0x000fe40004000000 */
[----:B------:R-:W-:Y:S01]  /*1630*/  FSEL R13, R9, R13, !P0 ;  /* 0x0000000d090d7208 */ /* 0x000fe20004000000 */
[----:B------:R-:W-:Y:S06]  /*1640*/  BRA `(.L_x_82) ;  /* 0x0000000000447947 */ /* 0x000fec0003800000 */
.L_x_81:
[----:B------:R-:W-:-:S14]  /*1650*/  DSETP.NAN.AND P0, PT, R10, R10, PT ;  /* 0x0000000a0a00722a */ /* 0x000fdc0003f08000 */
[----:B------:R-:W-:Y:S05]  /*1660*/  @P0 BRA `(.L_x_83) ;  /* 0x0000000000340947 */ /* 0x000fea0003800000 */
[----:B------:R-:W-:Y:S01]  /*1670*/  ISETP.NE.AND P0, PT, R20, R21, PT ;  /* 0x000000151400720c */ /* 0x000fe20003f05270 */
[----:B------:R-:W-:Y:S02]  /*1680*/  IMAD.MOV.U32 R12, RZ, RZ, 0x0 ;  /* 0x00000000ff0c7424 */ /* 0x000fe400078e00ff */
[----:B------:R-:W-:-:S10]  /*1690*/  IMAD.MOV.U32 R13, RZ, RZ, -0x80000 ;  /* 0xfff80000ff0d7424 */ /* 0x000fd400078e00ff */
[----:B------:R-:W-:Y:S05]  /*16a0*/  @!P0 BRA `(.L_x_82) ;  /* 0x00000000002c8947 */ /* 0x000fea0003800000 */
[----:B------:R-:W-:Y:S02]  /*16b0*/  ISETP.NE.AND P0, PT, R20, 0x7ff00000, PT ;  /* 0x7ff000001400780c */ /* 0x000fe40003f05270 */
[----:B------:R-:W-:Y:S02]  /*16c0*/  LOP3.LUT R10, R11, 0x41b1de78, RZ, 0x3c, !PT ;  /* 0x41b1de780b0a7812 */ /* 0x000fe400078e3cff */
[----:B------:R-:W-:Y:S02]  /*16d0*/  ISETP.EQ.OR P0, PT, R21, RZ, !P0 ;  /* 0x000000ff1500720c */ /* 0x000fe40004702670 */
[----:B------:R-:W-:-:S11]  /*16e0*/  LOP3.LUT R13, R10, 0x80000000, RZ, 0xc0, !PT ;  /* 0x800000000a0d7812 */ /* 0x000fd600078ec0ff */
[----:B------:R-:W-:Y:S01]  /*16f0*/  @P0 LOP3.LUT R2, R13, 0x7ff00000, RZ, 0xfc, !PT ;  /* 0x7ff000000d020812 */ /* 0x000fe200078efcff */
[----:B------:R-:W-:Y:S02]  /*1700*/  @!P0 IMAD.MOV.U32 R12, RZ, RZ, RZ ;  /* 0x000000ffff0c8224 */ /* 0x000fe400078e00ff */
[----:B------:R-:W-:Y:S02]  /*1710*/  @P0 IMAD.MOV.U32 R12, RZ, RZ, RZ ;  /* 0x000000ffff0c0224 */ /* 0x000fe400078e00ff */
[----:B------:R-:W-:Y:S01]  /*1720*/  @P0 IMAD.MOV.U32 R13, RZ, RZ, R2 ;  /* 0x000000ffff0d0224 */ /* 0x000fe200078e0002 */
[----:B------:R-:W-:Y:S06]  /*1730*/  BRA `(.L_x_82) ;  /* 0x0000000000087947 */ /* 0x000fec0003800000 */
.L_x_83:
[----:B------:R-:W-:Y:S01]  /*1740*/  LOP3.LUT R13, R11, 0x80000, RZ, 0xfc, !PT ;  /* 0x000800000b0d7812 */ /* 0x000fe200078efcff */
[----:B------:R-:W-:-:S07]  /*1750*/  IMAD.MOV.U32 R12, RZ, RZ, R10 ;  /* 0x000000ffff0c7224 */ /* 0x000fce00078e000a */
.L_x_82:
[----:B------:R-:W-:Y:S02]  /*1760*/  IMAD.MOV.U32 R2, RZ, RZ, R4 ;  /* 0x000000ffff027224 */ /* 0x000fe400078e0004 */
[----:B------:R-:W-:-:S04]  /*1770*/  IMAD.MOV.U32 R3, RZ, RZ, 0x0 ;  /* 0x00000000ff037424 */ /* 0x000fc800078e00ff */
[----:B------:R-:W-:Y:S05]  /*1780*/  RET.REL.NODEC R2 `(_Z16waveNumberMatrixPdS_S_ii) ;  /* 0xffffffe8021c7950 */ /* 0x000fea0003c3ffff */
        .type           $_Z16waveNumberMatrixPdS_S_ii$__internal_trig_reduction_slowpathd,@function
        .size           $_Z16waveNumberMatrixPdS_S_ii$__internal_trig_reduction_slowpathd,(.L_x_100 - $_Z16waveNumberMatrixPdS_S_ii$__internal_trig_reduction_slowpathd)
$_Z16waveNumberMatrixPdS_S_ii$__internal_trig_reduction_slowpathd:
[--C-:B------:R-:W-:Y:S01]  /*1790*/  SHF.R.U32.HI R16, RZ, 0x14, R17.reuse ;  /* 0x00000014ff107819 */ /* 0x100fe20000011611 */
[----:B------:R-:W-:Y:S02]  /*17a0*/  IMAD.MOV.U32 R27, RZ, RZ, R17 ;  /* 0x000000ffff1b7224 */ /* 0x000fe400078e0011 */
[----:B------:R-:W-:Y:S01]  /*17b0*/  IMAD.MOV.U32 R8, RZ, RZ, RZ ;  /* 0x000000ffff087224 */ /* 0x000fe200078e00ff */
[----:B------:R-:W-:-:S04]  /*17c0*/  LOP3.LUT R4, R16, 0x7ff, RZ, 0xc0, !PT ;  /* 0x000007ff10047812 */ /* 0x000fc800078ec0ff */
        /* <DEDUP_REMOVED lines=15> */
[----:B------:R-:W-:Y:S01]  /*18c0*/  IADD3 R14, PT, PT, RZ, -R14, -R11 ;  /* 0x8000000eff0e7210 */ /* 0x000fe20007ffe80b */
[----:B------:R-:W-:Y:S01]  /*18d0*/  IMAD.SHL.U32 R15, R26, 0x800, RZ ;  /* 0x000008001a0f7824 */ /* 0x000fe200078e00ff */
[----:B------:R-:W-:Y:S01]  /*18e0*/  CS2R R12, SRZ ;  /* 0x00000000000c7805 */ /* 0x000fe2000001ff00 */
[----:B------:R-:W-:Y:S01]  /*18f0*/  IMAD.MOV.U32 R19, RZ, RZ, RZ ;  /* 0x000000ffff137224 */ /* 0x000fe200078e00ff */
[----:B------:R-:W-:-:S07]  /*1900*/  LOP3.LUT R27, R27, 0x80000000, RZ, 0xfc, !PT ;  /* 0x800000001b1b7812 */ /* 0x000fce00078efcff */
.L_x_88:
[----:B------:R-:W1:Y:S01]  /*1910*/  LDC.64 R10, c[0x4][RZ] ;  /* 0x01000000ff0a7b82 */ /* 0x000e620000000a00 */
[----:B0-----:R-:W-:Y:S02]  /*1920*/  R2UR UR6, R8 ;  /* 0x00000000080672ca */ /* 0x001fe400000e0000 */
[----:B------:R-:W-:Y:S01]  /*1930*/  R2UR UR7, R9 ;  /* 0x00000000090772ca */ /* 0x000fe200000e0000 */
[----:B-1----:R-:W-:-:S12]  /*1940*/  IMAD.WIDE R10, R4, 0x8, R10 ;  /* 0x00000008040a7825 */ /* 0x002fd800078e020a */
[----:B------:R-:W2:Y:S01]  /*1950*/  LDG.E.64.CONSTANT R10, desc[UR6][R10.64] ;  /* 0x000000060a0a7981 */ /* 0x000ea2000c1e9b00 */
[----:B------:R-:W-:Y:S02]  /*1960*/  VIADD R14, R14, 0x1 ;  /* 0x000000010e0e7836 */ /* 0x000fe40000000000 */
[----:B------:R-:W-:Y:S02]  /*1970*/  VIADD R4, R4, 0x1 ;  /* 0x0000000104047836 */ /* 0x000fe40000000000 */
[----:B--2---:R-:W-:-:S04]  /*1980*/  IMAD.WIDE.U32 R12, P2, R10, R15, R12 ;  /* 0x0000000f0a0c7225 */ /* 0x004fc8000784000c */
[C---:B------:R-:W-:Y:S02]  /*1990*/  IMAD R29, R10.reuse, R27, RZ ;  /* 0x0000001b0a1d7224 */ /* 0x040fe400078e02ff */
[----:B------:R-:W-:Y:S02]  /*19a0*/  IMAD R26, R11, R15, RZ ;  /* 0x0000000f0b1a7224 */ /* 0x000fe400078e02ff */
[----:B------:R-:W-:Y:S01]  /*19b0*/  IMAD.HI.U32 R28, R10, R27, RZ ;  /* 0x0000001b0a1c7227 */ /* 0x000fe200078e00ff */
[----:B------:R-:W-:-:S03]  /*19c0*/  IADD3 R13, P0, PT, R29, R13, RZ ;  /* 0x0000000d1d0d7210 */ /* 0x000fc60007f1e0ff */
[----:B------:R-:W-:Y:S01]  /*19d0*/  IMAD.X R28, RZ, RZ, R28, P2 ;  /* 0x000000ffff1c7224 */ /* 0x000fe200010e061c */
[----:B------:R-:W-:Y:S01]  /*19e0*/  IADD3 R13, P1, PT, R26, R13, RZ ;  /* 0x0000000d1a0d7210 */ /* 0x000fe20007f3e0ff */
[----:B------:R-:W-:-:S04]  /*19f0*/  IMAD.HI.U32 R26, R11, R15, RZ ;  /* 0x0000000f0b1a7227 */ /* 0x000fc800078e00ff */
[----:B------:R-:W-:Y:S01]  /*1a00*/  IMAD.HI.U32 R10, R11, R27, RZ ;  /* 0x0000001b0b0a7227 */ /* 0x000fe200078e00ff */
[----:B------:R-:W-:-:S03]  /*1a10*/  IADD3.X R26, P0, PT, R26, R28, RZ, P0, !PT ;  /* 0x0000001c1a1a7210 */ /* 0x000fc6000071e4ff */
[----:B------:R-:W-:Y:S02]  /*1a20*/  IMAD R11, R11, R27, RZ ;  /* 0x0000001b0b0b7224 */ /* 0x000fe400078e02ff */
[----:B------:R-:W-:Y:S01]  /*1a30*/  IMAD.X R10, RZ, RZ, R10, P0 ;  /* 0x000000ffff0a7224 */ /* 0x000fe200000e060a */
[----:B------:R-:W-:Y:S01]  /*1a40*/  ISETP.NE.AND P0, PT, R14, -0xf, PT ;  /* 0xfffffff10e00780c */ /* 0x000fe20003f05270 */
[----:B------:R-:W-:Y:S01]  /*1a50*/  IMAD R29, R19, 0x8, R1 ;  /* 0x00000008131d7824 */ /* 0x000fe200078e0201 */
[----:B------:R-:W-:Y:S01]  /*1a60*/  IADD3.X R26, P1, PT, R11, R26, RZ, P1, !PT ;  /* 0x0000001a0b1a7210 */ /* 0x000fe20000f3e4ff */
[----:B------:R-:W-:-:S03]  /*1a70*/  VIADD R19, R19, 0x1 ;  /* 0x0000000113137836 */ /* 0x000fc60000000000 */
[----:B------:R0:W-:Y:S02]  /*1a80*/  STL.64 [R29], R12 ;  /* 0x0000000c1d007387 */ /* 0x0001e40000100a00 */
[----:B0-----:R-:W-:Y:S02]  /*1a90*/  IMAD.X R13, RZ, RZ, R10, P1 ;  /* 0x000000ffff0d7224 */ /* 0x001fe400008e060a */
[----:B------:R-:W-:-:S03]  /*1aa0*/  IMAD.MOV.U32 R12, RZ, RZ, R26 ;  /* 0x000000ffff0c7224 */ /* 0x000fc600078e001a */
[----:B------:R-:W-:Y:S05]  /*1ab0*/  @P0 BRA `(.L_x_88) ;  /* 0xfffffffc00940947 */ /* 0x000fea000383ffff */
[----:B------:R-:W-:Y:S05]  /*1ac0*/  BSYNC.RECONVERGENT B3 ;  /* 0x0000000000037941 */ /* 0x000fea0003800200 */
.L_x_87:
[----:B------:R-:W-:-:S05]  /*1ad0*/  LOP3.LUT R4, R16, 0x7ff, RZ, 0xc0, !PT ;  /* 0x000007ff10047812 */ /* 0x000fca00078ec0ff */
[----:B------:R-:W-:-:S05]  /*1ae0*/  VIADD R4, R4, 0xfffffc00 ;  /* 0xfffffc0004047836 */ /* 0x000fca0000000000 */
[----:B------:R-:W-:Y:S02]  /*1af0*/  SHF.R.U32.HI R8, RZ, 0x6, R4 ;  /* 0x00000006ff087819 */ /* 0x000fe40000011604 */
[----:B------:R-:W-:Y:S02]  /*1b00*/  ISETP.GE.U32.AND P0, PT, R4, 0x80, PT ;  /* 0x000000800400780c */ /* 0x000fe40003f06070 */
[----:B------:R-:W-:-:S04]  /*1b10*/  IADD3 R8, PT, PT, -R8, 0x13, RZ ;  /* 0x0000001308087810 */ /* 0x000fc80007ffe1ff */
[----:B------:R-:W-:-:S07]  /*1b20*/  SEL R4, R8, 0x12, P0 ;  /* 0x0000001208047807 */ /* 0x000fce0000000000 */
.L_x_86:
[----:B------:R-:W-:Y:S05]  /*1b30*/  BSYNC.RECONVERGENT B2 ;  /* 0x0000000000027941 */ /* 0x000fea0003800200 */
.L_x_85:
[C---:B------:R-:W-:Y:S02]  /*1b40*/  LOP3.LUT R8, R16.reuse, 0x7ff, RZ, 0xc0, !PT ;  /* 0x000007ff10087812 */ /* 0x040fe400078ec0ff */
[----:B------:R-:W-:-:S03]  /*1b50*/  LOP3.LUT P0, R27, R16, 0x3f, RZ, 0xc0, !PT ;  /* 0x0000003f101b7812 */ /* 0x000fc6000780c0ff */
[----:B------:R-:W-:-:S05]  /*1b60*/  VIADD R8, R8, 0xfffffc00 ;  /* 0xfffffc0008087836 */ /* 0x000fca0000000000 */
[----:B------:R-:W-:-:S05]  /*1b70*/  SHF.R.U32.HI R9, RZ, 0x6, R8 ;  /* 0x00000006ff097819 */ /* 0x000fca0000011608 */
        /* <DEDUP_REMOVED lines=10> */
[--C-:B---3--:R-:W-:Y:S02]  /*1c20*/  @P0 SHF.R.U32.HI R4, RZ, 0x1, R11.reuse ;  /* 0x00000001ff040819 */ /* 0x108fe4000001160b */
[C-C-:B------:R-:W-:Y:S02]  /*1c30*/  @P0 SHF.R.U64 R29, R10.reuse, 0x1, R11.reuse ;  /* 0x000000010a1d0819 */ /* 0x140fe4000000120b */
[----:B------:R-:W-:Y:S02]  /*1c40*/  @P0 SHF.L.U32 R16, R10, R27, RZ ;  /* 0x0000001b0a100219 */ /* 0x000fe400000006ff */
[----:B0-----:R-:W-:Y:S02]  /*1c50*/  @P0 SHF.R.U64 R13, R26, R15, R28 ;  /* 0x0000000f1a0d0219 */ /* 0x001fe4000000121c */
[----:B------:R-:W-:-:S02]  /*1c60*/  @P0 SHF.L.U64.HI R14, R10, R27, R11 ;  /* 0x0000001b0a0e0219 */ /* 0x000fc4000001020b */
[----:B------:R-:W-:Y:S02]  /*1c70*/  @P0 SHF.R.U32.HI R19, RZ, R15, R28 ;  /* 0x0000000fff130219 */ /* 0x000fe4000001161c */
[----:B----4-:R-:W-:Y:S02]  /*1c80*/  @P0 SHF.L.U32 R12, R8, R27, RZ ;  /* 0x0000001b080c0219 */ /* 0x010fe400000006ff */
[----:B------:R-:W-:Y:S02]  /*1c90*/  @P0 SHF.R.U64 R29, R29, R15, R4 ;  /* 0x0000000f1d1d0219 */ /* 0x000fe40000001204 */
[----:B------:R-:W-:Y:S02]  /*1ca0*/  @P0 LOP3.LUT R10, R16, R13, RZ, 0xfc, !PT ;  /* 0x0000000d100a0212 */ /* 0x000fe400078efcff */
[----:B------:R-:W-:Y:S02]  /*1cb0*/  @P0 LOP3.LUT R11, R14, R19, RZ, 0xfc, !PT ;  /* 0x000000130e0b0212 */ /* 0x000fe400078efcff */
[----:B------:R-:W-:-:S02]  /*1cc0*/  @P0 SHF.L.U64.HI R27, R8, R27, R9 ;  /* 0x0000001b081b0219 */ /* 0x000fc40000010209 */
[----:B------:R-:W-:Y:S01]  /*1cd0*/  @P0 LOP3.LUT R8, R12, R29, RZ, 0xfc, !PT ;  /* 0x0000001d0c080212 */ /* 0x000fe200078efcff */
[C---:B------:R-:W-:Y:S01]  /*1ce0*/  IMAD.SHL.U32 R12, R10.reuse, 0x4, RZ ;  /* 0x000000040a0c7824 */ /* 0x040fe200078e00ff */
        /* <DEDUP_REMOVED lines=20> */
[----:B------:R-:W0:Y:S02]  /*1e30*/  FLO.U32 R13, R13 ;  /* 0x0000000d000d7300 */ /* 0x000e2400000e0000 */
[C---:B0-----:R-:W-:Y:S02]  /*1e40*/  IADD3 R16, PT, PT, -R13.reuse, 0x1f, RZ ;  /* 0x0000001f0d107810 */ /* 0x041fe40007ffe1ff */
[----:B------:R-:W-:-:S03]  /*1e50*/  IADD3 R4, PT, PT, -R13, 0x3f, RZ ;  /* 0x0000003f0d047810 */ /* 0x000fc60007ffe1ff */
[----:B------:R-:W-:-:S05]  /*1e60*/  @P1 IMAD.MOV R4, RZ, RZ, R16 ;  /* 0x000000ffff041224 */ /* 0x000fca00078e0210 */
[----:B------:R-:W-:-:S13]  /*1e70*/  ISETP.NE.AND P1, PT, R4, RZ, PT ;  /* 0x000000ff0400720c */ /* 0x000fda0003f25270 */
[----:B------:R-:W-:Y:S05]  /*1e80*/  @!P1 BRA `(.L_x_90) ;  /* 0x0000000000289947 */ /* 0x000fea0003800000 */
[----:B------:R-:W-:Y:S02]  /*1e90*/  LOP3.LUT R11, R4, 0x3f, RZ, 0xc0, !PT ;  /* 0x0000003f040b7812 */ /* 0x000fe400078ec0ff */
[--C-:B------:R-:W-:Y:S02]  /*1ea0*/  SHF.R.U64 R13, R12, 0x1, R19.reuse ;  /* 0x000000010c0d7819 */ /* 0x100fe40000001213 */
        /* <DEDUP_REMOVED lines=8> */
.L_x_90:
[----:B------:R-:W-:Y:S05]  /*1f30*/  BSYNC.RECONVERGENT B2 ;  /* 0x0000000000027941 */ /* 0x000fea0003800200 */
.L_x_89:
[----:B------:R-:W-:-:S04]  /*1f40*/  IMAD.WIDE.U32 R12, R14, 0x2168c235, RZ ;  /* 0x2168c2350e0c7825 */ /* 0x000fc800078e00ff */
[----:B------:R-:W-:Y:S01]  /*1f50*/  IMAD.MOV.U32 R10, RZ, RZ, R13 ;  /* 0x000000ffff0a7224 */ /* 0x000fe200078e000d */
[----:B------:R-:W-:Y:S01]  /*1f60*/  IADD3 RZ, P1, PT, R12, R12, RZ ;  /* 0x0000000c0cff7210 */ /* 0x000fe20007f3e0ff */
[----:B------:R-:W-:Y:S02]  /*1f70*/  IMAD.MOV.U32 R11, RZ, RZ, RZ ;  /* 0x000000ffff0b7224 */ /* 0x000fe400078e00ff */
[----:B------:R-:W-:-:S04]  /*1f80*/  IMAD.HI.U32 R13, R15, -0x36f0255e, RZ ;  /* 0xc90fdaa20f0d7827 */ /* 0x000fc800078e00ff */
[----:B------:R-:W-:-:S04]  /*1f90*/  IMAD.WIDE.U32 R10, R14, -0x36f0255e, R10 ;  /* 0xc90fdaa20e0a7825 */ /* 0x000fc800078e000a */
[----:B------:R-:W-:-:S04]  /*1fa0*/  IMAD.WIDE.U32 R10, P2, R15, 0x2168c235, R10 ;  /* 0x2168c2350f0a7825 */ /* 0x000fc8000784000a */
[----:B------:R-:W-:Y:S01]  /*1fb0*/  IMAD R15, R15, -0x36f0255e, RZ ;  /* 0xc90fdaa20f0f7824 */ /* 0x000fe200078e02ff */
[----:B------:R-:W-:Y:S01]  /*1fc0*/  IADD3.X RZ, P1, PT, R10, R10, RZ, P1, !PT ;  /* 0x0000000a0aff7210 */ /* 0x000fe20000f3e4ff */
[----:B------:R-:W-:-:S03]  /*1fd0*/  IMAD.X R12, RZ, RZ, R13, P2 ;  /* 0x000000ffff0c7224 */ /* 0x000fc600010e060d */
[----:B------:R-:W-:-:S04]  /*1fe0*/  IADD3 R11, P2, PT, R15, R11, RZ ;  /* 0x0000000b0f0b7210 */ /* 0x000fc80007f5e0ff */
        /* <DEDUP_REMOVED lines=12> */
[----:B------:R-:W-:-:S02]  /*20b0*/  SHF.R.U32.HI R13, RZ, 0x1e, R9 ;  /* 0x0000001eff0d7819 */ /* 0x000fc40000011609 */
[----:B------:R-:W-:Y:S01]  /*20c0*/  SHF.R.U64 R26, R26, 0xa, R11 ;  /* 0x0000000a1a1a7819 */ /* 0x000fe2000000120b */
[----:B------:R-:W-:Y:S01]  /*20d0*/  IMAD.SHL.U32 R9, R4, 0x100000, RZ ;  /* 0x0010000004097824 */ /* 0x000fe200078e00ff */
[----:B------:R-:W-:Y:S02]  /*20e0*/  LEA.HI R8, R8, R13, RZ, 0x1 ;  /* 0x0000000d08087211 */ /* 0x000fe400078f08ff */
[----:B------:R-:W-:Y:S02]  /*20f0*/  IADD3 R26, P2, PT, R26, 0x1, RZ ;  /* 0x000000011a1a7810 */ /* 0x000fe40007f5e0ff */
[----:B------:R-:W-:Y:S01]  /*2100*/  @!P0 LOP3.LUT R10, R10, 0x80000000, RZ, 0x3c, !PT ;  /* 0x800000000a0a8812 */ /* 0x000fe200078e3cff */
[----:B------:R-:W-:Y:S01]  /*2110*/  @P1 IMAD.MOV R8, RZ, RZ, -R8 ;  /* 0x000000ffff081224 */ /* 0x000fe200078e0a08 */
[----:B------:R-:W-:-:S04]  /*2120*/  LEA.HI.X R11, R11, RZ, RZ, 0x16, P2 ;  /* 0x000000ff0b0b7211 */ /* 0x000fc800010fb4ff */
[--C-:B------:R-:W-:Y:S02]  /*2130*/  SHF.R.U64 R26, R26, 0x1, R11.reuse ;  /* 0x000000011a1a7819 */ /* 0x100fe4000000120b */
[----:B------:R-:W-:Y:S02]  /*2140*/  SHF.R.U32.HI R4, RZ, 0x1, R11 ;  /* 0x00000001ff047819 */ /* 0x000fe4000001160b */
[----:B------:R-:W-:-:S04]  /*2150*/  IADD3 R26, P2, P3, RZ, RZ, R26 ;  /* 0x000000ffff1a7210 */ /* 0x000fc80007b5e01a */
[----:B------:R-:W-:-:S04]  /*2160*/  IADD3.X R9, PT, PT, R9, 0x3fe00000, R4, P2, P3 ;  /* 0x3fe0000009097810 */ /* 0x000fc800017e6404 */
[----:B------:R-:W-:-:S07]  /*2170*/  LOP3.LUT R27, R9, R10, RZ, 0xfc, !PT ;  /* 0x0000000a091b7212 */ /* 0x000fce00078efcff */
.L_x_84:
[----:B------:R-:W-:Y:S02]  /*2180*/  IMAD.MOV.U32 R19, RZ, RZ, 0x0 ;  /* 0x00000000ff137424 */ /* 0x000fe400078e00ff */
[----:B------:R-:W-:Y:S02]  /*2190*/  IMAD.MOV.U32 R4, RZ, RZ, R8 ;  /* 0x000000ffff047224 */ /* 0x000fe400078e0008 */
[----:B------:R-:W-:Y:S05]  /*21a0*/  RET.REL.NODEC R18 `(_Z16waveNumberMatrixPdS_S_ii) ;  /* 0xffffffdc12947950 */ /* 0x000fea0003c3ffff */
.L_x_91:
        /* <DEDUP_REMOVED lines=13> */
.L_x_100:


//--------------------- .nv.global.init           --------------------------
	.section	.nv.global.init,"aw",@progbits
	.align	16
.nv.global.init:
	.type		__cudart_sin_cos_coeffs,@object
	.size		__cudart_sin_cos_coeffs,(__cudart_i2opi_d - __cudart_sin_cos_coeffs)
__cudart_sin_cos_coeffs:
        /*0000*/ 	.byte	0x46, 0xd2, 0xb0, 0x2c, 0xf1, 0xe5, 0x5a, 0xbe, 0x92, 0xe3, 0xac, 0x69, 0xe3, 0x1d, 0xc7, 0x3e
        /*0010*/ 	.byte	0xa1, 0x62, 0xdb, 0x19, 0xa0, 0x01, 0x2a, 0xbf, 0x18, 0x08, 0x11, 0x11, 0x11, 0x11, 0x81, 0x3f
        /*0020*/ 	.byte	0x54, 0x55, 0x55, 0x55, 0x55, 0x55, 0xc5, 0xbf, 0x00, 0x00, 0x00, 0x00, 0x00, 0x00, 0x00, 0x00
        /*0030*/ 	.byte	0x00, 0x00, 0x00, 0x00, 0x00, 0x00, 0x00, 0x00, 0x64, 0x81, 0xfd, 0x20, 0x83, 0xff, 0xa8, 0xbd
        /*0040*/ 	.byte	0x28, 0x85, 0xef, 0xc1, 0xa7, 0xee, 0x21, 0x3e, 0xd9, 0xe6, 0x06, 0x8e, 0x4f, 0x7e, 0x92, 0xbe
        /*0050*/ 	.byte	0xe9, 0xbc, 0xdd, 0x19, 0xa0, 0x01, 0xfa, 0x3e, 0x47, 0x5d, 0xc1, 0x16, 0x6c, 0xc1, 0x56, 0xbf
        /*0060*/ 	.byte	0x51, 0x55, 0x55, 0x55, 0x55, 0x55, 0xa5, 0x3f, 0x00, 0x00, 0x00, 0x00, 0x00, 0x00, 0xe0, 0xbf
        /*0070*/ 	.byte	0x00, 0x00, 0x00, 0x00, 0x00, 0x00, 0xf0, 0x3f, 0x00, 0x00, 0x00, 0x00, 0x00, 0x00, 0x00, 0x00
	.type		__cudart_i2opi_d,@object
	.size		__cudart_i2opi_d,(.L_0 - __cudart_i2opi_d)
__cudart_i2opi_d:
        /* <DEDUP_REMOVED lines=9> */
.L_0:


//--------------------- .nv.shared.reserved.0     --------------------------
	.section	.nv.shared.reserved.0,"aw",@nobits
	.weak		__nv_reservedSMEM_offset_0_alias
	.size		__nv_reservedSMEM_offset_0_alias, 0, 64
	.other		__nv_reservedSMEM_offset_0_alias,@"STO_CUDA_RESERVED_SHARED STV_DEFAULT"
__nv_reservedSMEM_offset_0_alias:
	.zero		0
	.zero		64


//--------------------- .nv.constant0._Z23weightMatrix8BitsScaledP5char2PdS1_iiif --------------------------
	.section	.nv.constant0._Z23weightMatrix8BitsScaledP5char2PdS1_iiif,"a",@progbits
	.sectionflags	@""
	.align	4
.nv.constant0._Z23weightMatrix8BitsScaledP5char2PdS1_iiif:
	.zero		936


//--------------------- .nv.constant0._Z12weightMatrixPdS_S_iii --------------------------
	.section	.nv.constant0._Z12weightMatrixPdS_S_iii,"a",@progbits
	.sectionflags	@""
	.align	4
.nv.constant0._Z12weightMatrixPdS_S_iii:
	.zero		932


//--------------------- .nv.constant0._Z14convertTo8BitsPaPdif --------------------------
	.section	.nv.constant0._Z14convertTo8BitsPaPdif,"a",@progbits
	.sectionflags	@""
	.align	4
.nv.constant0._Z14convertTo8BitsPaPdif:
	.zero		920


//--------------------- .nv.constant0._Z16waveNumberMatrixPdS_S_ii --------------------------
	.section	.nv.constant0._Z16waveNumberMatrixPdS_S_ii,"a",@progbits
	.sectionflags	@""
	.align	4
.nv.constant0._Z16waveNumberMatrixPdS_S_ii:
	.zero		928


//--------------------- SYMBOLS --------------------------

	.type		.nv.reservedSmem.offset0,@object
	.size		.nv.reservedSmem.offset0,0x4
